// auto-generated by cutlass_sweep.gemm — config: {"arch": "sm_90", "cluster_m": 2, "cluster_n": 2, "dtype": "fp16", "stages": 5, "tile_k": 64, "tile_m": 64, "tile_n": 128}
#include "cutlass/cutlass.h"
#include "cutlass/gemm/collective/collective_builder.hpp"
#include "cutlass/gemm/device/gemm_universal_adapter.h"
#include "cutlass/gemm/kernel/gemm_universal.hpp"
#include "cutlass/epilogue/collective/collective_builder.hpp"

using ElemA = cutlass::half_t;
using ElemB = cutlass::half_t;
using ElemCD = cutlass::half_t;
using Acc  = float;
using TileShape    = cute::Shape<cute::_64, cute::_128, cute::_64>;
using ClusterShape = cute::Shape<cute::_2, cute::_2, cute::_1>;

using CollectiveEpilogue = typename cutlass::epilogue::collective::CollectiveBuilder<
    cutlass::arch::Sm90, cutlass::arch::OpClassTensorOp,
    TileShape, ClusterShape,
    cutlass::epilogue::collective::EpilogueTileAuto,
    Acc, Acc,
    ElemCD, cutlass::layout::RowMajor, 128 / cutlass::sizeof_bits<ElemCD>::value,
    ElemCD, cutlass::layout::RowMajor, 128 / cutlass::sizeof_bits<ElemCD>::value,
    cutlass::epilogue::collective::EpilogueScheduleAuto
  >::CollectiveOp;

using CollectiveMainloop = typename cutlass::gemm::collective::CollectiveBuilder<
    cutlass::arch::Sm90, cutlass::arch::OpClassTensorOp,
    ElemA, cutlass::layout::RowMajor, 128 / cutlass::sizeof_bits<ElemA>::value,
    ElemB, cutlass::layout::ColumnMajor, 128 / cutlass::sizeof_bits<ElemB>::value,
    Acc,
    TileShape, ClusterShape,
    cutlass::gemm::collective::StageCount<5>,
    cutlass::gemm::collective::KernelScheduleAuto
  >::CollectiveOp;

using GemmKernel = cutlass::gemm::kernel::GemmUniversal<
    cute::Shape<int,int,int,int>,
    CollectiveMainloop,
    CollectiveEpilogue
>;
using Gemm = cutlass::gemm::device::GemmUniversalAdapter<GemmKernel>;

// Force the device kernel symbol into the cubin without needing a host main.
auto* _anchor = &cutlass::device_kernel<GemmKernel>;


// ===== COMPILED SASS (sm_90a) =====

	.target	sm_90a

	.elftype	@"ET_EXEC"


//--------------------- .note.nv.tkinfo           --------------------------
	.section	.note.nv.tkinfo,"",@"SHT_NOTE"
	.sectionflags	@"SHF_NOTE_NV_TKINFO"
	.tkinfo
        /*0018*/ 	.word	0x00000002
        /*0030*/ 	.string	""
        /*0030*/ 	.string	"ptxas"
        /*0030*/ 	.string	"Cuda compilation tools, release 13.0, V13.0.88"
        /*0030*/ 	.string	"Build cuda_13.0.r13.0/compiler.36424714_0"
        /*0030*/ 	.string	"-arch sm_90a -m 64 "



//--------------------- .note.nv.cuinfo           --------------------------
	.section	.note.nv.cuinfo,"",@"SHT_NOTE"
	.sectionflags	@"SHF_NOTE_NV_CUINFO"
        /*0018*/ 	.short	0x0002
        /*001a*/ 	.short	0x005a
        /*001c*/ 	.short	0x0082
	.zero		2


//--------------------- .nv.info                  --------------------------
	.section	.nv.info,"",@"SHT_CUDA_INFO"
	.align	4


	//----- nvinfo : EIATTR_REGCOUNT
	.align		4
        /*0000*/ 	.byte	0x04, 0x2f
        /*0002*/ 	.short	(.L_15 - .L_14)
	.align		4
.L_14:
        /*0004*/ 	.word	index@(_ZN7cutlass13device_kernelINS_4gemm6kernel13GemmUniversalIN4cute5tupleIJiiiiEEENS1_10collective13CollectiveMmaINS1_34MainloopSm90TmaGmmaWarpSpecializedILi5ENS5_IJNS4_1CILi2EEESB_NSA_ILi1EEEEEENS1_32KernelTmaWarpSpecializedPingpongEEENS5_IJNSA_ILi64EEENSA_ILi128EEESG_EEENS_6half_tENS5_IJlSC_lEEESJ_SK_NS4_8TiledMMAINS4_8MMA_AtomIJNS4_4SM904GMMA26MMA_64x128x16_F32F16F16_SSILNSO_5MajorE0ELSQ_0ELNSO_7ScaleInE1ELSR_1EEEEEENS4_6LayoutINS5_IJSC_SC_SC_EEENS5_IJNSA_ILi0EEESW_SW_EEEEENS5_IJNS4_10UnderscoreESZ_SZ_EEEEENS4_23SM90_TMA_LOAD_MULTICASTENS4_14ComposedLayoutINS4_7SwizzleILi3ELi4ELi3EEENS4_18smem_ptr_flag_bitsILi16EEENSU_INS5_IJNSA_ILi8EEESG_EEENS5_IJSG_SC_EEEEEEEvNS4_8identityES12_S1C_vS1D_EENS_8epilogue10collective6detail29Sm90TmaWarpSpecializedAdapterINS1G_15DefaultEpilogueISJ_SK_SK_NS1F_6thread17LinearCombinationISJ_Li1EffLNS1K_9ScaleType4KindE0ELNS_15FloatRoundStyleE2ESJ_EENS1_15EpilogueDefaultEEEEEvvEEEEvNT_6ParamsE)
        /*0008*/ 	.word	0x000000a8


	//----- nvinfo : EIATTR_FRAME_SIZE
	.align		4
.L_15:
        /*000c*/ 	.byte	0x04, 0x11
        /*000e*/ 	.short	(.L_17 - .L_16)
	.align		4
.L_16:
        /*0010*/ 	.word	index@(_ZN7cutlass13device_kernelINS_4gemm6kernel13GemmUniversalIN4cute5tupleIJiiiiEEENS1_10collective13CollectiveMmaINS1_34MainloopSm90TmaGmmaWarpSpecializedILi5ENS5_IJNS4_1CILi2EEESB_NSA_ILi1EEEEEENS1_32KernelTmaWarpSpecializedPingpongEEENS5_IJNSA_ILi64EEENSA_ILi128EEESG_EEENS_6half_tENS5_IJlSC_lEEESJ_SK_NS4_8TiledMMAINS4_8MMA_AtomIJNS4_4SM904GMMA26MMA_64x128x16_F32F16F16_SSILNSO_5MajorE0ELSQ_0ELNSO_7ScaleInE1ELSR_1EEEEEENS4_6LayoutINS5_IJSC_SC_SC_EEENS5_IJNSA_ILi0EEESW_SW_EEEEENS5_IJNS4_10UnderscoreESZ_SZ_EEEEENS4_23SM90_TMA_LOAD_MULTICASTENS4_14ComposedLayoutINS4_7SwizzleILi3ELi4ELi3EEENS4_18smem_ptr_flag_bitsILi16EEENSU_INS5_IJNSA_ILi8EEESG_EEENS5_IJSG_SC_EEEEEEEvNS4_8identityES12_S1C_vS1D_EENS_8epilogue10collective6detail29Sm90TmaWarpSpecializedAdapterINS1G_15DefaultEpilogueISJ_SK_SK_NS1F_6thread17LinearCombinationISJ_Li1EffLNS1K_9ScaleType4KindE0ELNS_15FloatRoundStyleE2ESJ_EENS1_15EpilogueDefaultEEEEEvvEEEEvNT_6ParamsE)
        /*0014*/ 	.word	0x00000008


	//----- nvinfo : EIATTR_MIN_STACK_SIZE
	.align		4
.L_17:
        /*0018*/ 	.byte	0x04, 0x12
        /*001a*/ 	.short	(.L_19 - .L_18)
	.align		4
.L_18:
        /*001c*/ 	.word	index@(_ZN7cutlass13device_kernelINS_4gemm6kernel13GemmUniversalIN4cute5tupleIJiiiiEEENS1_10collective13CollectiveMmaINS1_34MainloopSm90TmaGmmaWarpSpecializedILi5ENS5_IJNS4_1CILi2EEESB_NSA_ILi1EEEEEENS1_32KernelTmaWarpSpecializedPingpongEEENS5_IJNSA_ILi64EEENSA_ILi128EEESG_EEENS_6half_tENS5_IJlSC_lEEESJ_SK_NS4_8TiledMMAINS4_8MMA_AtomIJNS4_4SM904GMMA26MMA_64x128x16_F32F16F16_SSILNSO_5MajorE0ELSQ_0ELNSO_7ScaleInE1ELSR_1EEEEEENS4_6LayoutINS5_IJSC_SC_SC_EEENS5_IJNSA_ILi0EEESW_SW_EEEEENS5_IJNS4_10UnderscoreESZ_SZ_EEEEENS4_23SM90_TMA_LOAD_MULTICASTENS4_14ComposedLayoutINS4_7SwizzleILi3ELi4ELi3EEENS4_18smem_ptr_flag_bitsILi16EEENSU_INS5_IJNSA_ILi8EEESG_EEENS5_IJSG_SC_EEEEEEEvNS4_8identityES12_S1C_vS1D_EENS_8epilogue10collective6detail29Sm90TmaWarpSpecializedAdapterINS1G_15DefaultEpilogueISJ_SK_SK_NS1F_6thread17LinearCombinationISJ_Li1EffLNS1K_9ScaleType4KindE0ELNS_15FloatRoundStyleE2ESJ_EENS1_15EpilogueDefaultEEEEEvvEEEEvNT_6ParamsE)
        /*0020*/ 	.word	0x00000008
.L_19:


//--------------------- .nv.compat                --------------------------
	.section	.nv.compat,"",@"SHT_CUDA_COMPAT_INFO"
	.align	4
        /*0000*/ 	.byte	0x02, 0x09, 0x01, 0x00, 0x02, 0x02, 0x04, 0x00, 0x02, 0x05, 0x05, 0x00, 0x03, 0x07, 0x01, 0x01
        /*0010*/ 	.byte	0x02, 0x03, 0x01, 0x00, 0x02, 0x06, 0x01, 0x00, 0x04, 0x0b, 0x08, 0x00, 0x00, 0x00, 0x00, 0x00
        /*0020*/ 	.byte	0x00, 0x00, 0x00, 0x00


//--------------------- .nv.info._ZN7cutlass13device_kernelINS_4gemm6kernel13GemmUniversalIN4cute5tupleIJiiiiEEENS1_10collective13CollectiveMmaINS1_34MainloopSm90TmaGmmaWarpSpecializedILi5ENS5_IJNS4_1CILi2EEESB_NSA_ILi1EEEEEENS1_32KernelTmaWarpSpecializedPingpongEEENS5_IJNSA_ILi64EEENSA_ILi128EEESG_EEENS_6half_tENS5_IJlSC_lEEESJ_SK_NS4_8TiledMMAINS4_8MMA_AtomIJNS4_4SM904GMMA26MMA_64x128x16_F32F16F16_SSILNSO_5MajorE0ELSQ_0ELNSO_7ScaleInE1ELSR_1EEEEEENS4_6LayoutINS5_IJSC_SC_SC_EEENS5_IJNSA_ILi0EEESW_SW_EEEEENS5_IJNS4_10UnderscoreESZ_SZ_EEEEENS4_23SM90_TMA_LOAD_MULTICASTENS4_14ComposedLayoutINS4_7SwizzleILi3ELi4ELi3EEENS4_18smem_ptr_flag_bitsILi16EEENSU_INS5_IJNSA_ILi8EEESG_EEENS5_IJSG_SC_EEEEEEEvNS4_8identityES12_S1C_vS1D_EENS_8epilogue10collective6detail29Sm90TmaWarpSpecializedAdapterINS1G_15DefaultEpilogueISJ_SK_SK_NS1F_6thread17LinearCombinationISJ_Li1EffLNS1K_9ScaleType4KindE0ELNS_15FloatRoundStyleE2ESJ_EENS1_15EpilogueDefaultEEEEEvvEEEEvNT_6ParamsE --------------------------
	.section	.nv.info._ZN7cutlass13device_kernelINS_4gemm6kernel13GemmUniversalIN4cute5tupleIJiiiiEEENS1_10collective13CollectiveMmaINS1_34MainloopSm90TmaGmmaWarpSpecializedILi5ENS5_IJNS4_1CILi2EEESB_NSA_ILi1EEEEEENS1_32KernelTmaWarpSpecializedPingpongEEENS5_IJNSA_ILi64EEENSA_ILi128EEESG_EEENS_6half_tENS5_IJlSC_lEEESJ_SK_NS4_8TiledMMAINS4_8MMA_AtomIJNS4_4SM904GMMA26MMA_64x128x16_F32F16F16_SSILNSO_5MajorE0ELSQ_0ELNSO_7ScaleInE1ELSR_1EEEEEENS4_6LayoutINS5_IJSC_SC_SC_EEENS5_IJNSA_ILi0EEESW_SW_EEEEENS5_IJNS4_10UnderscoreESZ_SZ_EEEEENS4_23SM90_TMA_LOAD_MULTICASTENS4_14ComposedLayoutINS4_7SwizzleILi3ELi4ELi3EEENS4_18smem_ptr_flag_bitsILi16EEENSU_INS5_IJNSA_ILi8EEESG_EEENS5_IJSG_SC_EEEEEEEvNS4_8identityES12_S1C_vS1D_EENS_8epilogue10collective6detail29Sm90TmaWarpSpecializedAdapterINS1G_15DefaultEpilogueISJ_SK_SK_NS1F_6thread17LinearCombinationISJ_Li1EffLNS1K_9ScaleType4KindE0ELNS_15FloatRoundStyleE2ESJ_EENS1_15EpilogueDefaultEEEEEvvEEEEvNT_6ParamsE,"",@"SHT_CUDA_INFO"
	.sectionflags	@""
	.align	4


	//----- nvinfo : EIATTR_CUDA_API_VERSION
	.align		4
        /*0000*/ 	.byte	0x04, 0x37
        /*0002*/ 	.short	(.L_21 - .L_20)
.L_20:
        /*0004*/ 	.word	0x00000082


	//----- nvinfo : EIATTR_KPARAM_INFO
	.align		4
.L_21:
        /*0008*/ 	.byte	0x04, 0x17
        /*000a*/ 	.short	(.L_23 - .L_22)
.L_22:
        /*000c*/ 	.word	0x00000000
        /*0010*/ 	.short	0x0000
        /*0012*/ 	.short	0x0070
        /*0014*/ 	.byte	0x00, 0xf0, 0x01, 0x10


	//----- nvinfo : EIATTR_SPARSE_MMA_MASK
	.align		4
.L_23:
        /*0018*/ 	.byte	0x03, 0x50
        /*001a*/ 	.short	0x0000


	//----- nvinfo : EIATTR_MAXREG_COUNT
	.align		4
        /*001c*/ 	.byte	0x03, 0x1b
        /*001e*/ 	.short	0x00a8


	//----- nvinfo : EIATTR_NUM_BARRIERS
	.align		4
        /*0020*/ 	.byte	0x02, 0x4c
        /*0022*/ 	.byte	0x01
	.zero		1


	//----- nvinfo : EIATTR_EXTERNS
	.align		4
        /*0024*/ 	.byte	0x04, 0x0f
        /*0026*/ 	.short	(.L_25 - .L_24)


	//   ....[0]....
	.align		4
.L_24:
        /*0028*/ 	.word	index@(__assertfail)


	//----- nvinfo : EIATTR_ANNOTATIONS
	.align		4
.L_25:
        /*002c*/ 	.byte	0x04, 0x55
        /*002e*/ 	.short	(.L_27 - .L_26)


	//   ....[0]....
.L_26:
        /*0030*/ 	.word	0x00000001
        /*0034*/ 	.byte	0xd0, 0x0d, 0x00, 0x00, 0x01, 0x00, 0x00, 0x00, 0x80, 0x14, 0x00, 0x00, 0x01, 0x00, 0x00, 0x00
        /*0044*/ 	.byte	0x90, 0x63, 0x00, 0x00, 0x01, 0x00, 0x00, 0x00, 0xc0, 0x70, 0x00, 0x00


	//----- nvinfo : EIATTR_MERCURY_ISA_VERSION
	.align		4
.L_27:
        /*0050*/ 	.byte	0x03, 0x5f
        /*0052*/ 	.short	0x0101


	//----- nvinfo : EIATTR_INT_WARP_WIDE_INSTR_OFFSETS
	.align		4
        /*0054*/ 	.byte	0x04, 0x31
        /*0056*/ 	.short	(.L_29 - .L_28)


	//   ....[0]....
.L_28:
        /*0058*/ 	.word	0x00000510


	//   ....[1]....
        /*005c*/ 	.word	0x00000530


	//   ....[2]....
        /*0060*/ 	.word	0x00000550


	//   ....[3]....
        /*0064*/ 	.word	0x00000610


	//   ....[4]....
        /*0068*/ 	.word	0x00000630


	//   ....[5]....
        /*006c*/ 	.word	0x00000690


	//   ....[6]....
        /*0070*/ 	.word	0x000007a0


	//   ....[7]....
        /*0074*/ 	.word	0x000007d0


	//   ....[8]....
        /*0078*/ 	.word	0x00002140


	//----- nvinfo : EIATTR_COOP_GROUP_MASK_REGIDS
	.align		4
.L_29:
        /*007c*/ 	.byte	0x04, 0x29
        /*007e*/ 	.short	(.L_31 - .L_30)


	//   ....[0]....
.L_30:
        /*0080*/ 	.word	0xffffffff


	//   ....[1]....
        /*0084*/ 	.word	0xffffffff


	//   ....[2]....
        /*0088*/ 	.word	0xffffffff


	//   ....[3]....
        /*008c*/ 	.word	0xffffffff


	//   ....[4]....
        /*0090*/ 	.word	0xffffffff


	//   ....[5]....
        /*0094*/ 	.word	0xffffffff


	//   ....[6]....
        /*0098*/ 	.word	0xffffffff


	//----- nvinfo : EIATTR_COOP_GROUP_INSTR_OFFSETS
	.align		4
.L_31:
        /*009c*/ 	.byte	0x04, 0x28
        /*009e*/ 	.short	(.L_33 - .L_32)


	//   ....[0]....
.L_32:
        /*00a0*/ 	.word	0x00000070


	//   ....[1]....
        /*00a4*/ 	.word	0x00000080


	//   ....[2]....
        /*00a8*/ 	.word	0x00000140


	//   ....[3]....
        /*00ac*/ 	.word	0x000002f0


	//   ....[4]....
        /*00b0*/ 	.word	0x00000330


	//   ....[5]....
        /*00b4*/ 	.word	0x000003b0


	//   ....[6]....
        /*00b8*/ 	.word	0x00000980


	//----- nvinfo : EIATTR_REG_RECONFIG
	.align		4
.L_33:
        /*00bc*/ 	.byte	0x01, 0x54
	.zero		2


	//----- nvinfo : EIATTR_SYSCALL_OFFSETS
	.align		4
        /*00c0*/ 	.byte	0x04, 0x46
        /*00c2*/ 	.short	(.L_35 - .L_34)


	//   ....[0]....
.L_34:
        /*00c4*/ 	.word	0x000018f0


	//----- nvinfo : EIATTR_MBARRIER_INSTR_OFFSETS
	.align		4
.L_35:
        /*00c8*/ 	.byte	0x04, 0x39
        /*00ca*/ 	.short	(.L_37 - .L_36)


	//   ....[0]....
.L_36:
        /*00cc*/ 	.word	0x00000240
        /*00d0*/ 	.word	0x000000ff
        /*00d4*/ 	.word	0x00000000
        /*00d8*/ 	.short	0x0100
        /*00da*/ 	.byte	0x08
	.zero		1


	//   ....[1]....
        /*00dc*/ 	.word	0x00000250
        /*00e0*/ 	.word	0x000000ff
        /*00e4*/ 	.word	0x00000028
        /*00e8*/ 	.short	0x0100
        /*00ea*/ 	.byte	0x08
	.zero		1


	//   ....[2]....
        /*00ec*/ 	.word	0x00000260
        /*00f0*/ 	.word	0x000000ff
        /*00f4*/ 	.word	0x00000008
        /*00f8*/ 	.short	0x0100
        /*00fa*/ 	.byte	0x08
	.zero		1


	//   ....[3]....
        /*00fc*/ 	.word	0x00000270
        /*0100*/ 	.word	0x000000ff
        /*0104*/ 	.word	0x00000030
        /*0108*/ 	.short	0x0100
        /*010a*/ 	.byte	0x08
	.zero		1


	//   ....[4]....
        /*010c*/ 	.word	0x00000280
        /*0110*/ 	.word	0x000000ff
        /*0114*/ 	.word	0x00000010
        /*0118*/ 	.short	0x0100
        /*011a*/ 	.byte	0x08
	.zero		1


	//   ....[5]....
        /*011c*/ 	.word	0x00000290
        /*0120*/ 	.word	0x000000ff
        /*0124*/ 	.word	0x00000038
        /*0128*/ 	.short	0x0100
        /*012a*/ 	.byte	0x08
	.zero		1


	//   ....[6]....
        /*012c*/ 	.word	0x000002a0
        /*0130*/ 	.word	0x000000ff
        /*0134*/ 	.word	0x00000018
        /*0138*/ 	.short	0x0100
        /*013a*/ 	.byte	0x08
	.zero		1


	//   ....[7]....
        /*013c*/ 	.word	0x000002b0
        /*0140*/ 	.word	0x000000ff
        /*0144*/ 	.word	0x00000040
        /*0148*/ 	.short	0x0100
        /*014a*/ 	.byte	0x08
	.zero		1


	//   ....[8]....
        /*014c*/ 	.word	0x000002c0
        /*0150*/ 	.word	0x000000ff
        /*0154*/ 	.word	0x00000020
        /*0158*/ 	.short	0x0100
        /*015a*/ 	.byte	0x08
	.zero		1


	//   ....[9]....
        /*015c*/ 	.word	0x000002d0
        /*0160*/ 	.word	0x000000ff
        /*0164*/ 	.word	0x00000048
        /*0168*/ 	.short	0x0100
        /*016a*/ 	.byte	0x08
	.zero		1


	//   ....[10]....
        /*016c*/ 	.word	0x00000820
        /*0170*/ 	.word	0x000000ff
        /*0174*/ 	.word	0x00000080
        /*0178*/ 	.short	0x0100
        /*017a*/ 	.byte	0x08
	.zero		1


	//   ....[11]....
        /*017c*/ 	.word	0x000008b0
        /*0180*/ 	.word	0x000000ff
        /*0184*/ 	.word	0x00000088
        /*0188*/ 	.short	0x0100
        /*018a*/ 	.byte	0x08
	.zero		1


	//   ....[12]....
        /*018c*/ 	.word	0x00000900
        /*0190*/ 	.word	0x000000ff
        /*0194*/ 	.word	0x00000060
        /*0198*/ 	.short	0x0100
        /*019a*/ 	.byte	0x09
	.zero		1


	//   ....[13]....
        /*019c*/ 	.word	0x00000910
        /*01a0*/ 	.word	0x000000ff
        /*01a4*/ 	.word	0x00000068
        /*01a8*/ 	.short	0x0100
        /*01aa*/ 	.byte	0x09
	.zero		1


	//   ....[14]....
        /*01ac*/ 	.word	0x00000920
        /*01b0*/ 	.word	0x000000ff
        /*01b4*/ 	.word	0x00000070
        /*01b8*/ 	.short	0x0100
        /*01ba*/ 	.byte	0x09
	.zero		1


	//   ....[15]....
        /*01bc*/ 	.word	0x00000930
        /*01c0*/ 	.word	0x000000ff
        /*01c4*/ 	.word	0x00000078
        /*01c8*/ 	.short	0x0100
        /*01ca*/ 	.byte	0x09
	.zero		1


	//   ....[16]....
        /*01cc*/ 	.word	0x000017b0
        /*01d0*/ 	.word	0x000000ff
        /*01d4*/ 	.word	0xfffffff8
        /*01d8*/ 	.short	0x010a
        /*01da*/ 	.byte	0x2b
	.zero		1


	//   ....[17]....
        /*01dc*/ 	.word	0x00001970
        /*01e0*/ 	.word	0x00000003
        /*01e4*/ 	.word	0x00000000
        /*01e8*/ 	.short	0x010a
        /*01ea*/ 	.byte	0x3f
	.zero		1


	//   ....[18]....
        /*01ec*/ 	.word	0x000019d0
        /*01f0*/ 	.word	0x00000003
        /*01f4*/ 	.word	0x00000000
        /*01f8*/ 	.short	0x010a
        /*01fa*/ 	.byte	0x3f
	.zero		1


	//   ....[19]....
        /*01fc*/ 	.word	0x00001d30
        /*0200*/ 	.word	0x000000ff
        /*0204*/ 	.word	0x00000000
        /*0208*/ 	.short	0x010a
        /*020a*/ 	.byte	0x04
	.zero		1


	//   ....[20]....
        /*020c*/ 	.word	0x00001d70
        /*0210*/ 	.word	0x000000ff
        /*0214*/ 	.word	0x00000000
        /*0218*/ 	.short	0x010a
        /*021a*/ 	.byte	0x04
	.zero		1


	//   ....[21]....
        /*021c*/ 	.word	0x00001fd0
        /*0220*/ 	.word	0x00000005
        /*0224*/ 	.word	0x00000000
        /*0228*/ 	.short	0x0101
        /*022a*/ 	.byte	0x3f
	.zero		1


	//   ....[22]....
        /*022c*/ 	.word	0x000020e0
        /*0230*/ 	.word	0x00000003
        /*0234*/ 	.word	0x00000000
        /*0238*/ 	.short	0x0101
        /*023a*/ 	.byte	0x2e
	.zero		1


	//   ....[23]....
        /*023c*/ 	.word	0x000021e0
        /*0240*/ 	.word	0x00000003
        /*0244*/ 	.word	0x00000000
        /*0248*/ 	.short	0x0101
        /*024a*/ 	.byte	0x3f
	.zero		1


	//   ....[24]....
        /*024c*/ 	.word	0x00002260
        /*0250*/ 	.word	0x000000ff
        /*0254*/ 	.word	0x00000008
        /*0258*/ 	.short	0x010a
        /*025a*/ 	.byte	0x2b
	.zero		1


	//   ....[25]....
        /*025c*/ 	.word	0x000063d0
        /*0260*/ 	.word	0x00000000
        /*0264*/ 	.word	0x00000000
        /*0268*/ 	.short	0x0101
        /*026a*/ 	.byte	0x2e
	.zero		1


	//   ....[26]....
        /*026c*/ 	.word	0x00006de0
        /*0270*/ 	.word	0x0000000b
        /*0274*/ 	.word	0x00000028
        /*0278*/ 	.short	0x010a
        /*027a*/ 	.byte	0x3f
	.zero		1


	//   ....[27]....
        /*027c*/ 	.word	0x000071f0
        /*0280*/ 	.word	0x00000006
        /*0284*/ 	.word	0x00000088
        /*0288*/ 	.short	0x0101
        /*028a*/ 	.byte	0x3f
	.zero		1


	//   ....[28]....
        /*028c*/ 	.word	0x00007910
        /*0290*/ 	.word	0x00000007
        /*0294*/ 	.word	0x00000000
        /*0298*/ 	.short	0x010a
        /*029a*/ 	.byte	0x3f
	.zero		1


	//   ....[29]....
        /*029c*/ 	.word	0x00007990
        /*02a0*/ 	.word	0x00000006
        /*02a4*/ 	.word	0x00000000
        /*02a8*/ 	.short	0x010a
        /*02aa*/ 	.byte	0x3f
	.zero		1


	//   ....[30]....
        /*02ac*/ 	.word	0x00007a20
        /*02b0*/ 	.word	0x00000007
        /*02b4*/ 	.word	0x00000000
        /*02b8*/ 	.short	0x010a
        /*02ba*/ 	.byte	0x3f
	.zero		1


	//   ....[31]....
        /*02bc*/ 	.word	0x00007ab0
        /*02c0*/ 	.word	0x00000006
        /*02c4*/ 	.word	0x00000000
        /*02c8*/ 	.short	0x010a
        /*02ca*/ 	.byte	0x3f
	.zero		1


	//   ....[32]....
        /*02cc*/ 	.word	0x00007b40
        /*02d0*/ 	.word	0x00000005
        /*02d4*/ 	.word	0x00000000
        /*02d8*/ 	.short	0x010a
        /*02da*/ 	.byte	0x3f
	.zero		1


	//   ....[33]....
        /*02dc*/ 	.word	0x00007bb0
        /*02e0*/ 	.word	0x00000003
        /*02e4*/ 	.word	0xfffffff8
        /*02e8*/ 	.short	0x010a
        /*02ea*/ 	.byte	0x3f
	.zero		1


	//   ....[34]....
        /*02ec*/ 	.word	0x00007c00
        /*02f0*/ 	.word	0x00000003
        /*02f4*/ 	.word	0x00000000
        /*02f8*/ 	.short	0x010a
        /*02fa*/ 	.byte	0x3f
	.zero		1


	//   ....[35]....
        /*02fc*/ 	.word	0x00007c60
        /*0300*/ 	.word	0x00000005
        /*0304*/ 	.word	0x00000000
        /*0308*/ 	.short	0x010a
        /*030a*/ 	.byte	0x3f
	.zero		1


	//   ....[36]....
        /*030c*/ 	.word	0x00007cc0
        /*0310*/ 	.word	0x00000003
        /*0314*/ 	.word	0x00000008
        /*0318*/ 	.short	0x010a
        /*031a*/ 	.byte	0x3f
	.zero		1


	//   ....[37]....
        /*031c*/ 	.word	0x00007d90
        /*0320*/ 	.word	0x0000000b
        /*0324*/ 	.word	0x00000028
        /*0328*/ 	.short	0x010a
        /*032a*/ 	.byte	0x3f
	.zero		1


	//   ....[38]....
        /*032c*/ 	.word	0x00007e60
        /*0330*/ 	.word	0x00000007
        /*0334*/ 	.word	0x00000000
        /*0338*/ 	.short	0x010a
        /*033a*/ 	.byte	0x3f
	.zero		1


	//   ....[39]....
        /*033c*/ 	.word	0x00007eb0
        /*0340*/ 	.word	0x00000006
        /*0344*/ 	.word	0x00000000
        /*0348*/ 	.short	0x010a
        /*034a*/ 	.byte	0x3f
	.zero		1


	//   ....[40]....
        /*034c*/ 	.word	0x00007f00
        /*0350*/ 	.word	0x00000007
        /*0354*/ 	.word	0x00000000
        /*0358*/ 	.short	0x010a
        /*035a*/ 	.byte	0x3f
	.zero		1


	//   ....[41]....
        /*035c*/ 	.word	0x00007f50
        /*0360*/ 	.word	0x00000006
        /*0364*/ 	.word	0x00000000
        /*0368*/ 	.short	0x010a
        /*036a*/ 	.byte	0x3f
	.zero		1


	//----- nvinfo : EIATTR_NUM_MBARRIERS
	.align		4
.L_37:
        /*036c*/ 	.byte	0x03, 0x38
        /*036e*/ 	.short	0x0010


	//----- nvinfo : EIATTR_EXIT_INSTR_OFFSETS
	.align		4
        /*0370*/ 	.byte	0x04, 0x1c
        /*0372*/ 	.short	(.L_39 - .L_38)


	//   ....[0]....
.L_38:
        /*0374*/ 	.word	0x00001410


	//   ....[1]....
        /*0378*/ 	.word	0x00001470


	//   ....[2]....
        /*037c*/ 	.word	0x000069f0


	//   ....[3]....
        /*0380*/ 	.word	0x00006a20


	//   ....[4]....
        /*0384*/ 	.word	0x00007b90


	//----- nvinfo : EIATTR_MAX_THREADS
	.align		4
.L_39:
        /*0388*/ 	.byte	0x04, 0x05
        /*038a*/ 	.short	(.L_41 - .L_40)
.L_40:
        /*038c*/ 	.word	0x00000180
        /*0390*/ 	.word	0x00000001
        /*0394*/ 	.word	0x00000001


	//----- nvinfo : EIATTR_CRS_STACK_SIZE
	.align		4
.L_41:
        /*0398*/ 	.byte	0x04, 0x1e
        /*039a*/ 	.short	(.L_43 - .L_42)
.L_42:
        /*039c*/ 	.word	0x00000000


	//----- nvinfo : EIATTR_CBANK_PARAM_SIZE
	.align		4
.L_43:
        /*03a0*/ 	.byte	0x03, 0x19
        /*03a2*/ 	.short	0x0470


	//----- nvinfo : EIATTR_PARAM_CBANK
	.align		4
        /*03a4*/ 	.byte	0x04, 0x0a
        /*03a6*/ 	.short	(.L_45 - .L_44)
	.align		4
.L_44:
        /*03a8*/ 	.word	index@(.nv.constant0._ZN7cutlass13device_kernelINS_4gemm6kernel13GemmUniversalIN4cute5tupleIJiiiiEEENS1_10collective13CollectiveMmaINS1_34MainloopSm90TmaGmmaWarpSpecializedILi5ENS5_IJNS4_1CILi2EEESB_NSA_ILi1EEEEEENS1_32KernelTmaWarpSpecializedPingpongEEENS5_IJNSA_ILi64EEENSA_ILi128EEESG_EEENS_6half_tENS5_IJlSC_lEEESJ_SK_NS4_8TiledMMAINS4_8MMA_AtomIJNS4_4SM904GMMA26MMA_64x128x16_F32F16F16_SSILNSO_5MajorE0ELSQ_0ELNSO_7ScaleInE1ELSR_1EEEEEENS4_6LayoutINS5_IJSC_SC_SC_EEENS5_IJNSA_ILi0EEESW_SW_EEEEENS5_IJNS4_10UnderscoreESZ_SZ_EEEEENS4_23SM90_TMA_LOAD_MULTICASTENS4_14ComposedLayoutINS4_7SwizzleILi3ELi4ELi3EEENS4_18smem_ptr_flag_bitsILi16EEENSU_INS5_IJNSA_ILi8EEESG_EEENS5_IJSG_SC_EEEEEEEvNS4_8identityES12_S1C_vS1D_EENS_8epilogue10collective6detail29Sm90TmaWarpSpecializedAdapterINS1G_15DefaultEpilogueISJ_SK_SK_NS1F_6thread17LinearCombinationISJ_Li1EffLNS1K_9ScaleType4KindE0ELNS_15FloatRoundStyleE2ESJ_EENS1_15EpilogueDefaultEEEEEvvEEEEvNT_6ParamsE)
        /*03ac*/ 	.short	0x0210
        /*03ae*/ 	.short	0x0470


	//----- nvinfo : EIATTR_SW_WAR
	.align		4
.L_45:
        /*03b0*/ 	.byte	0x04, 0x36
        /*03b2*/ 	.short	(.L_47 - .L_46)
.L_46:
        /*03b4*/ 	.word	0x00000008
.L_47:


//--------------------- .nv.callgraph             --------------------------
	.section	.nv.callgraph,"",@"SHT_CUDA_CALLGRAPH"
	.align	4
	.sectionentsize	8
	.align		4
        /*0000*/ 	.word	0x00000000
	.align		4
        /*0004*/ 	.word	0xffffffff
	.align		4
        /*0008*/ 	.word	index@(_ZN7cutlass13device_kernelINS_4gemm6kernel13GemmUniversalIN4cute5tupleIJiiiiEEENS1_10collective13CollectiveMmaINS1_34MainloopSm90TmaGmmaWarpSpecializedILi5ENS5_IJNS4_1CILi2EEESB_NSA_ILi1EEEEEENS1_32KernelTmaWarpSpecializedPingpongEEENS5_IJNSA_ILi64EEENSA_ILi128EEESG_EEENS_6half_tENS5_IJlSC_lEEESJ_SK_NS4_8TiledMMAINS4_8MMA_AtomIJNS4_4SM904GMMA26MMA_64x128x16_F32F16F16_SSILNSO_5MajorE0ELSQ_0ELNSO_7ScaleInE1ELSR_1EEEEEENS4_6LayoutINS5_IJSC_SC_SC_EEENS5_IJNSA_ILi0EEESW_SW_EEEEENS5_IJNS4_10UnderscoreESZ_SZ_EEEEENS4_23SM90_TMA_LOAD_MULTICASTENS4_14ComposedLayoutINS4_7SwizzleILi3ELi4ELi3EEENS4_18smem_ptr_flag_bitsILi16EEENSU_INS5_IJNSA_ILi8EEESG_EEENS5_IJSG_SC_EEEEEEEvNS4_8identityES12_S1C_vS1D_EENS_8epilogue10collective6detail29Sm90TmaWarpSpecializedAdapterINS1G_15DefaultEpilogueISJ_SK_SK_NS1F_6thread17LinearCombinationISJ_Li1EffLNS1K_9ScaleType4KindE0ELNS_15FloatRoundStyleE2ESJ_EENS1_15EpilogueDefaultEEEEEvvEEEEvNT_6ParamsE)
	.align		4
        /*000c*/ 	.word	index@(__assertfail)
	.align		4
        /*0010*/ 	.word	0x00000000
	.align		4
        /*0014*/ 	.word	0xfffffffe
	.align		4
        /*0018*/ 	.word	0x00000000
	.align		4
        /*001c*/ 	.word	0xfffffffd
	.align		4
        /*0020*/ 	.word	0x00000000
	.align		4
        /*0024*/ 	.word	0xfffffffc


//--------------------- .nv.constant4             --------------------------
	.section	.nv.constant4,"a",@progbits
	.align	8
	.align		8
.nv.constant4:
        /*0000*/ 	.dword	__assertfail
	.align		8
        /*0008*/ 	.dword	__unnamed_1
	.align		8
        /*0010*/ 	.dword	_ZN39_INTERNAL_449d3977_4_k_cu_56913de8_39014cuda3std3__45__cpo5beginE
	.align		8
        /*0018*/ 	.dword	_ZN39_INTERNAL_449d3977_4_k_cu_56913de8_39014cuda3std3__45__cpo3endE
	.align		8
        /*0020*/ 	.dword	_ZN39_INTERNAL_449d3977_4_k_cu_56913de8_39014cuda3std3__45__cpo6cbeginE
	.align		8
        /*0028*/ 	.dword	_ZN39_INTERNAL_449d3977_4_k_cu_56913de8_39014cuda3std3__45__cpo4cendE
	.align		8
        /*0030*/ 	.dword	_ZN39_INTERNAL_449d3977_4_k_cu_56913de8_39014cuda3std3__441_GLOBAL__N__449d3977_4_k_cu_56913de8_39016ignoreE
	.align		8
        /*0038*/ 	.dword	_ZN39_INTERNAL_449d3977_4_k_cu_56913de8_39014cuda3std3__419piecewise_constructE
	.align		8
        /*0040*/ 	.dword	_ZN39_INTERNAL_449d3977_4_k_cu_56913de8_39014cuda3std3__48in_placeE
	.align		8
        /*0048*/ 	.dword	_ZN39_INTERNAL_449d3977_4_k_cu_56913de8_39014cuda3std6ranges3__45__cpo4swapE
	.align		8
        /*0050*/ 	.dword	_ZN39_INTERNAL_449d3977_4_k_cu_56913de8_39014cuda3std6ranges3__45__cpo9iter_moveE
	.align		8
        /*0058*/ 	.dword	_ZN39_INTERNAL_449d3977_4_k_cu_56913de8_39014cute7productE
	.align		8
        /*0060*/ 	.dword	_ZN39_INTERNAL_449d3977_4_k_cu_56913de8_39014cute1_E
	.align		8
        /*0068*/ 	.dword	$str$22
	.align		8
        /*0070*/ 	.dword	$str$23


//--------------------- .text._ZN7cutlass13device_kernelINS_4gemm6kernel13GemmUniversalIN4cute5tupleIJiiiiEEENS1_10collective13CollectiveMmaINS1_34MainloopSm90TmaGmmaWarpSpecializedILi5ENS5_IJNS4_1CILi2EEESB_NSA_ILi1EEEEEENS1_32KernelTmaWarpSpecializedPingpongEEENS5_IJNSA_ILi64EEENSA_ILi128EEESG_EEENS_6half_tENS5_IJlSC_lEEESJ_SK_NS4_8TiledMMAINS4_8MMA_AtomIJNS4_4SM904GMMA26MMA_64x128x16_F32F16F16_SSILNSO_5MajorE0ELSQ_0ELNSO_7ScaleInE1ELSR_1EEEEEENS4_6LayoutINS5_IJSC_SC_SC_EEENS5_IJNSA_ILi0EEESW_SW_EEEEENS5_IJNS4_10UnderscoreESZ_SZ_EEEEENS4_23SM90_TMA_LOAD_MULTICASTENS4_14ComposedLayoutINS4_7SwizzleILi3ELi4ELi3EEENS4_18smem_ptr_flag_bitsILi16EEENSU_INS5_IJNSA_ILi8EEESG_EEENS5_IJSG_SC_EEEEEEEvNS4_8identityES12_S1C_vS1D_EENS_8epilogue10collective6detail29Sm90TmaWarpSpecializedAdapterINS1G_15DefaultEpilogueISJ_SK_SK_NS1F_6thread17LinearCombinationISJ_Li1EffLNS1K_9ScaleType4KindE0ELNS_15FloatRoundStyleE2ESJ_EENS1_15EpilogueDefaultEEEEEvvEEEEvNT_6ParamsE --------------------------
	.section	.text._ZN7cutlass13device_kernelINS_4gemm6kernel13GemmUniversalIN4cute5tupleIJiiiiEEENS1_10collective13CollectiveMmaINS1_34MainloopSm90TmaGmmaWarpSpecializedILi5ENS5_IJNS4_1CILi2EEESB_NSA_ILi1EEEEEENS1_32KernelTmaWarpSpecializedPingpongEEENS5_IJNSA_ILi64EEENSA_ILi128EEESG_EEENS_6half_tENS5_IJlSC_lEEESJ_SK_NS4_8TiledMMAINS4_8MMA_AtomIJNS4_4SM904GMMA26MMA_64x128x16_F32F16F16_SSILNSO_5MajorE0ELSQ_0ELNSO_7ScaleInE1ELSR_1EEEEEENS4_6LayoutINS5_IJSC_SC_SC_EEENS5_IJNSA_ILi0EEESW_SW_EEEEENS5_IJNS4_10UnderscoreESZ_SZ_EEEEENS4_23SM90_TMA_LOAD_MULTICASTENS4_14ComposedLayoutINS4_7SwizzleILi3ELi4ELi3EEENS4_18smem_ptr_flag_bitsILi16EEENSU_INS5_IJNSA_ILi8EEESG_EEENS5_IJSG_SC_EEEEEEEvNS4_8identityES12_S1C_vS1D_EENS_8epilogue10collective6detail29Sm90TmaWarpSpecializedAdapterINS1G_15DefaultEpilogueISJ_SK_SK_NS1F_6thread17LinearCombinationISJ_Li1EffLNS1K_9ScaleType4KindE0ELNS_15FloatRoundStyleE2ESJ_EENS1_15EpilogueDefaultEEEEEvvEEEEvNT_6ParamsE,"ax",@progbits
	.align	128
.text._ZN7cutlass13device_kernelINS_4gemm6kernel13GemmUniversalIN4cute5tupleIJiiiiEEENS1_10collective13CollectiveMmaINS1_34MainloopSm90TmaGmmaWarpSpecializedILi5ENS5_IJNS4_1CILi2EEESB_NSA_ILi1EEEEEENS1_32KernelTmaWarpSpecializedPingpongEEENS5_IJNSA_ILi64EEENSA_ILi128EEESG_EEENS_6half_tENS5_IJlSC_lEEESJ_SK_NS4_8TiledMMAINS4_8MMA_AtomIJNS4_4SM904GMMA26MMA_64x128x16_F32F16F16_SSILNSO_5MajorE0ELSQ_0ELNSO_7ScaleInE1ELSR_1EEEEEENS4_6LayoutINS5_IJSC_SC_SC_EEENS5_IJNSA_ILi0EEESW_SW_EEEEENS5_IJNS4_10UnderscoreESZ_SZ_EEEEENS4_23SM90_TMA_LOAD_MULTICASTENS4_14ComposedLayoutINS4_7SwizzleILi3ELi4ELi3EEENS4_18smem_ptr_flag_bitsILi16EEENSU_INS5_IJNSA_ILi8EEESG_EEENS5_IJSG_SC_EEEEEEEvNS4_8identityES12_S1C_vS1D_EENS_8epilogue10collective6detail29Sm90TmaWarpSpecializedAdapterINS1G_15DefaultEpilogueISJ_SK_SK_NS1F_6thread17LinearCombinationISJ_Li1EffLNS1K_9ScaleType4KindE0ELNS_15FloatRoundStyleE2ESJ_EENS1_15EpilogueDefaultEEEEEvvEEEEvNT_6ParamsE:
        .type           _ZN7cutlass13device_kernelINS_4gemm6kernel13GemmUniversalIN4cute5tupleIJiiiiEEENS1_10collective13CollectiveMmaINS1_34MainloopSm90TmaGmmaWarpSpecializedILi5ENS5_IJNS4_1CILi2EEESB_NSA_ILi1EEEEEENS1_32KernelTmaWarpSpecializedPingpongEEENS5_IJNSA_ILi64EEENSA_ILi128EEESG_EEENS_6half_tENS5_IJlSC_lEEESJ_SK_NS4_8TiledMMAINS4_8MMA_AtomIJNS4_4SM904GMMA26MMA_64x128x16_F32F16F16_SSILNSO_5MajorE0ELSQ_0ELNSO_7ScaleInE1ELSR_1EEEEEENS4_6LayoutINS5_IJSC_SC_SC_EEENS5_IJNSA_ILi0EEESW_SW_EEEEENS5_IJNS4_10UnderscoreESZ_SZ_EEEEENS4_23SM90_TMA_LOAD_MULTICASTENS4_14ComposedLayoutINS4_7SwizzleILi3ELi4ELi3EEENS4_18smem_ptr_flag_bitsILi16EEENSU_INS5_IJNSA_ILi8EEESG_EEENS5_IJSG_SC_EEEEEEEvNS4_8identityES12_S1C_vS1D_EENS_8epilogue10collective6detail29Sm90TmaWarpSpecializedAdapterINS1G_15DefaultEpilogueISJ_SK_SK_NS1F_6thread17LinearCombinationISJ_Li1EffLNS1K_9ScaleType4KindE0ELNS_15FloatRoundStyleE2ESJ_EENS1_15EpilogueDefaultEEEEEvvEEEEvNT_6ParamsE,@function
        .size           _ZN7cutlass13device_kernelINS_4gemm6kernel13GemmUniversalIN4cute5tupleIJiiiiEEENS1_10collective13CollectiveMmaINS1_34MainloopSm90TmaGmmaWarpSpecializedILi5ENS5_IJNS4_1CILi2EEESB_NSA_ILi1EEEEEENS1_32KernelTmaWarpSpecializedPingpongEEENS5_IJNSA_ILi64EEENSA_ILi128EEESG_EEENS_6half_tENS5_IJlSC_lEEESJ_SK_NS4_8TiledMMAINS4_8MMA_AtomIJNS4_4SM904GMMA26MMA_64x128x16_F32F16F16_SSILNSO_5MajorE0ELSQ_0ELNSO_7ScaleInE1ELSR_1EEEEEENS4_6LayoutINS5_IJSC_SC_SC_EEENS5_IJNSA_ILi0EEESW_SW_EEEEENS5_IJNS4_10UnderscoreESZ_SZ_EEEEENS4_23SM90_TMA_LOAD_MULTICASTENS4_14ComposedLayoutINS4_7SwizzleILi3ELi4ELi3EEENS4_18smem_ptr_flag_bitsILi16EEENSU_INS5_IJNSA_ILi8EEESG_EEENS5_IJSG_SC_EEEEEEEvNS4_8identityES12_S1C_vS1D_EENS_8epilogue10collective6detail29Sm90TmaWarpSpecializedAdapterINS1G_15DefaultEpilogueISJ_SK_SK_NS1F_6thread17LinearCombinationISJ_Li1EffLNS1K_9ScaleType4KindE0ELNS_15FloatRoundStyleE2ESJ_EENS1_15EpilogueDefaultEEEEEvvEEEEvNT_6ParamsE,(.L_x_203 - _ZN7cutlass13device_kernelINS_4gemm6kernel13GemmUniversalIN4cute5tupleIJiiiiEEENS1_10collective13CollectiveMmaINS1_34MainloopSm90TmaGmmaWarpSpecializedILi5ENS5_IJNS4_1CILi2EEESB_NSA_ILi1EEEEEENS1_32KernelTmaWarpSpecializedPingpongEEENS5_IJNSA_ILi64EEENSA_ILi128EEESG_EEENS_6half_tENS5_IJlSC_lEEESJ_SK_NS4_8TiledMMAINS4_8MMA_AtomIJNS4_4SM904GMMA26MMA_64x128x16_F32F16F16_SSILNSO_5MajorE0ELSQ_0ELNSO_7ScaleInE1ELSR_1EEEEEENS4_6LayoutINS5_IJSC_SC_SC_EEENS5_IJNSA_ILi0EEESW_SW_EEEEENS5_IJNS4_10UnderscoreESZ_SZ_EEEEENS4_23SM90_TMA_LOAD_MULTICASTENS4_14ComposedLayoutINS4_7SwizzleILi3ELi4ELi3EEENS4_18smem_ptr_flag_bitsILi16EEENSU_INS5_IJNSA_ILi8EEESG_EEENS5_IJSG_SC_EEEEEEEvNS4_8identityES12_S1C_vS1D_EENS_8epilogue10collective6detail29Sm90TmaWarpSpecializedAdapterINS1G_15DefaultEpilogueISJ_SK_SK_NS1F_6thread17LinearCombinationISJ_Li1EffLNS1K_9ScaleType4KindE0ELNS_15FloatRoundStyleE2ESJ_EENS1_15EpilogueDefaultEEEEEvvEEEEvNT_6ParamsE)
        .other          _ZN7cutlass13device_kernelINS_4gemm6kernel13GemmUniversalIN4cute5tupleIJiiiiEEENS1_10collective13CollectiveMmaINS1_34MainloopSm90TmaGmmaWarpSpecializedILi5ENS5_IJNS4_1CILi2EEESB_NSA_ILi1EEEEEENS1_32KernelTmaWarpSpecializedPingpongEEENS5_IJNSA_ILi64EEENSA_ILi128EEESG_EEENS_6half_tENS5_IJlSC_lEEESJ_SK_NS4_8TiledMMAINS4_8MMA_AtomIJNS4_4SM904GMMA26MMA_64x128x16_F32F16F16_SSILNSO_5MajorE0ELSQ_0ELNSO_7ScaleInE1ELSR_1EEEEEENS4_6LayoutINS5_IJSC_SC_SC_EEENS5_IJNSA_ILi0EEESW_SW_EEEEENS5_IJNS4_10UnderscoreESZ_SZ_EEEEENS4_23SM90_TMA_LOAD_MULTICASTENS4_14ComposedLayoutINS4_7SwizzleILi3ELi4ELi3EEENS4_18smem_ptr_flag_bitsILi16EEENSU_INS5_IJNSA_ILi8EEESG_EEENS5_IJSG_SC_EEEEEEEvNS4_8identityES12_S1C_vS1D_EENS_8epilogue10collective6detail29Sm90TmaWarpSpecializedAdapterINS1G_15DefaultEpilogueISJ_SK_SK_NS1F_6thread17LinearCombinationISJ_Li1EffLNS1K_9ScaleType4KindE0ELNS_15FloatRoundStyleE2ESJ_EENS1_15EpilogueDefaultEEEEEvvEEEEvNT_6ParamsE,@"STO_CUDA_ENTRY STV_DEFAULT"
_ZN7cutlass13device_kernelINS_4gemm6kernel13GemmUniversalIN4cute5tupleIJiiiiEEENS1_10collective13CollectiveMmaINS1_34MainloopSm90TmaGmmaWarpSpecializedILi5ENS5_IJNS4_1CILi2EEESB_NSA_ILi1EEEEEENS1_32KernelTmaWarpSpecializedPingpongEEENS5_IJNSA_ILi64EEENSA_ILi128EEESG_EEENS_6half_tENS5_IJlSC_lEEESJ_SK_NS4_8TiledMMAINS4_8MMA_AtomIJNS4_4SM904GMMA26MMA_64x128x16_F32F16F16_SSILNSO_5MajorE0ELSQ_0ELNSO_7ScaleInE1ELSR_1EEEEEENS4_6LayoutINS5_IJSC_SC_SC_EEENS5_IJNSA_ILi0EEESW_SW_EEEEENS5_IJNS4_10UnderscoreESZ_SZ_EEEEENS4_23SM90_TMA_LOAD_MULTICASTENS4_14ComposedLayoutINS4_7SwizzleILi3ELi4ELi3EEENS4_18smem_ptr_flag_bitsILi16EEENSU_INS5_IJNSA_ILi8EEESG_EEENS5_IJSG_SC_EEEEEEEvNS4_8identityES12_S1C_vS1D_EENS_8epilogue10collective6detail29Sm90TmaWarpSpecializedAdapterINS1G_15DefaultEpilogueISJ_SK_SK_NS1F_6thread17LinearCombinationISJ_Li1EffLNS1K_9ScaleType4KindE0ELNS_15FloatRoundStyleE2ESJ_EENS1_15EpilogueDefaultEEEEEvvEEEEvNT_6ParamsE:
[----:B------:R-:W0:Y:S02]  /*0000*/  LDC R1, c[0x0][0x28] ;  /* 0x00000a00ff017b82 */ /* 0x000e240000000800 */
[----:B0-----:R-:W-:Y:S01]  /*0010*/  VIADD R1, R1, 0xfffffff8 ;  /* 0xfffffff801017836 */ /* 0x001fe20000000000 */
[----:B------:R-:W0:Y:S01]  /*0020*/  S2R R4, SR_TID.X ;  /* 0x0000000000047919 */ /* 0x000e220000002100 */
[----:B------:R-:W-:Y:S01]  /*0030*/  ELECT P0, URZ, PT ;  /* 0x00000000003f782f */ /* 0x000fe20003800000 */
[----:B------:R-:W-:Y:S01]  /*0040*/  BSSY B0, `(.L_x_0) ;  /* 0x000000f000007945 */ /* 0x000fe20003800000 */
[--C-:B0-----:R-:W-:Y:S02]  /*0050*/  SHF.R.U32.HI R0, RZ, 0x5, R4.reuse ;  /* 0x00000005ff007819 */ /* 0x101fe40000011604 */
[----:B------:R-:W-:-:S03]  /*0060*/  SHF.R.U32.HI R7, RZ, 0x7, R4 ;  /* 0x00000007ff077819 */ /* 0x000fc60000011604 */
[----:B------:R-:W0:Y:S04]  /*0070*/  SHFL.IDX PT, R2, R0, RZ, 0x1f ;  /* 0x00001fff00027589 */ /* 0x000e2800000e0000 */
[----:B------:R1:W2:Y:S01]  /*0080*/  SHFL.IDX PT, R10, R7, RZ, 0x1f ;  /* 0x00001fff070a7589 */ /* 0x0002a200000e0000 */
[----:B0-----:R-:W-:-:S13]  /*0090*/  ISETP.NE.OR P0, PT, R2, RZ, !P0 ;  /* 0x000000ff0200720c */ /* 0x001fda0004705670 */
[----:B-12---:R-:W-:Y:S05]  /*00a0*/  @P0 BRA `(.L_x_1) ;  /* 0x0000000000200947 */ /* 0x006fea0003800000 */
[----:B------:R-:W-:Y:S02]  /*00b0*/  ULDC.64 UR4, c[0x0][0x198] ;  /* 0x0000660000047ab9 */ /* 0x000fe40000000a00 */
[----:B------:R-:W-:Y:S02]  /*00c0*/  UIADD3 UR6, UP0, UR4, 0xf0, URZ ;  /* 0x000000f004067890 */ /* 0x000fe4000ff1e03f */
[----:B------:R-:W-:Y:S02]  /*00d0*/  UIADD3 UR4, UP1, UR4, 0x1f0, URZ ;  /* 0x000001f004047890 */ /* 0x000fe4000ff3e03f */
[----:B------:R-:W-:Y:S02]  /*00e0*/  UIADD3.X UR7, URZ, UR5, URZ, UP0, !UPT ;  /* 0x000000053f077290 */ /* 0x000fe400087fe43f */
[----:B------:R-:W-:-:S07]  /*00f0*/  UIADD3.X UR5, URZ, UR5, URZ, UP1, !UPT ;  /* 0x000000053f057290 */ /* 0x000fce0008ffe43f */
[----:B------:R0:W-:Y:S02]  /*0100*/  UTMACCTL.PF [UR6] ;  /* 0x00000000060079b9 */ /* 0x0001e40008040000 */
[----:B------:R0:W-:Y:S02]  /*0110*/  UTMACCTL.PF [UR4] ;  /* 0x00000000040079b9 */ /* 0x0001e40008040000 */
[----:B0-----:R-:W-:Y:S01]  /*0120*/  NOP ;  /* 0x0000000000007918 */ /* 0x001fe20000000000 */
.L_x_1:
[----:B------:R-:W-:Y:S05]  /*0130*/  BSYNC B0 ;  /* 0x0000000000007941 */ /* 0x000fea0003800000 */
.L_x_0:
[----:B------:R-:W0:Y:S02]  /*0140*/  SHFL.IDX PT, R9, R0, RZ, 0x1f ;  /* 0x00001fff00097589 */ /* 0x000e2400000e0000 */
[----:B0-----:R-:W-:-:S13]  /*0150*/  ISETP.NE.AND P0, PT, R9, RZ, PT ;  /* 0x000000ff0900720c */ /* 0x001fda0003f05270 */
[----:B------:R-:W-:Y:S05]  /*0160*/  @P0 BRA `(.L_x_2) ;  /* 0x0000000000600947 */ /* 0x000fea0003800000 */
[----:B------:R-:W0:Y:S01]  /*0170*/  S2UR UR8, SR_CgaCtaId ;  /* 0x00000000000879c3 */ /* 0x000e220000008800 */
[----:B------:R-:W-:Y:S01]  /*0180*/  UMOV UR4, 0x400 ;  /* 0x0000040000047882 */ /* 0x000fe20000000000 */
[----:B------:R-:W-:Y:S01]  /*0190*/  UMOV UR5, 0x1 ;  /* 0x0000000100057882 */ /* 0x000fe20000000000 */
[----:B------:R-:W-:Y:S01]  /*01a0*/  UMOV UR6, 0x3 ;  /* 0x0000000300067882 */ /* 0x000fe20000000000 */
[----:B------:R-:W-:Y:S01]  /*01b0*/  ELECT P0, URZ, PT ;  /* 0x00000000003f782f */ /* 0x000fe20003800000 */
[----:B------:R-:W-:-:S04]  /*01c0*/  UIADD3 UR6, -UR6, 0x100000, URZ ;  /* 0x0010000006067890 */ /* 0x000fc8000fffe13f */
[----:B------:R-:W-:Y:S02]  /*01d0*/  USHF.L.U32 UR7, UR6, 0xb, URZ ;  /* 0x0000000b06077899 */ /* 0x000fe4000800063f */
[----:B------:R-:W-:Y:S02]  /*01e0*/  USHF.L.U32 UR6, UR6, 0x1, URZ ;  /* 0x0000000106067899 */ /* 0x000fe4000800063f */
[----:B0-----:R-:W-:Y:S02]  /*01f0*/  ULEA UR8, UR8, UR4, 0x18 ;  /* 0x0000000408087291 */ /* 0x001fe4000f8ec03f */
[----:B------:R-:W-:-:S04]  /*0200*/  UIADD3 UR4, -UR5, 0x100000, URZ ;  /* 0x0010000005047890 */ /* 0x000fc8000fffe13f */
[----:B------:R-:W-:Y:S02]  /*0210*/  USHF.L.U32 UR5, UR4, 0xb, URZ ;  /* 0x0000000b04057899 */ /* 0x000fe4000800063f */
[----:B------:R-:W-:Y:S01]  /*0220*/  USHF.L.U32 UR4, UR4, 0x1, URZ ;  /* 0x0000000104047899 */ /* 0x000fe2000800063f */
[----:B------:R-:W0:Y:S11]  /*0230*/  FENCE.VIEW.ASYNC.S ;  /* 0x00000000000073c6 */ /* 0x000e360000000000 */
[----:B0-----:R0:W1:Y:S01]  /*0240*/  SYNCS.EXCH.64 URZ, [UR8], UR4 ;  /* 0x00000004083f75b2 */ /* 0x0010620008000100 */
[----:B------:R0:W2:Y:S01]  /*0250*/  SYNCS.EXCH.64 URZ, [UR8+0x28], UR6 ;  /* 0x00002806083f75b2 */ /* 0x0000a20008000100 */
[----:B------:R0:W3:Y:S01]  /*0260*/  SYNCS.EXCH.64 URZ, [UR8+0x8], UR4 ;  /* 0x00000804083f75b2 */ /* 0x0000e20008000100 */
[----:B------:R0:W4:Y:S01]  /*0270*/  SYNCS.EXCH.64 URZ, [UR8+0x30], UR6 ;  /* 0x00003006083f75b2 */ /* 0x0001220008000100 */
[----:B------:R0:W0:Y:S01]  /*0280*/  SYNCS.EXCH.64 URZ, [UR8+0x10], UR4 ;  /* 0x00001004083f75b2 */ /* 0x0000220008000100 */
[----:B------:R0:W0:Y:S01]  /*0290*/  SYNCS.EXCH.64 URZ, [UR8+0x38], UR6 ;  /* 0x00003806083f75b2 */ /* 0x0000220008000100 */
[----:B------:R0:W0:Y:S01]  /*02a0*/  SYNCS.EXCH.64 URZ, [UR8+0x18], UR4 ;  /* 0x00001804083f75b2 */ /* 0x0000220008000100 */
[----:B------:R0:W0:Y:S01]  /*02b0*/  SYNCS.EXCH.64 URZ, [UR8+0x40], UR6 ;  /* 0x00004006083f75b2 */ /* 0x0000220008000100 */
[----:B------:R0:W0:Y:S01]  /*02c0*/  SYNCS.EXCH.64 URZ, [UR8+0x20], UR4 ;  /* 0x00002004083f75b2 */ /* 0x0000220008000100 */
[----:B------:R0:W0:Y:S01]  /*02d0*/  SYNCS.EXCH.64 URZ, [UR8+0x48], UR6 ;  /* 0x00004806083f75b2 */ /* 0x0000220008000100 */
[----:B------:R-:W-:Y:S01]  /*02e0*/  NOP ;  /* 0x0000000000007918 */ /* 0x000fe20000000000 */
.L_x_2:
[----:B------:R-:W5:Y:S01]  /*02f0*/  SHFL.IDX PT, R12, R0, RZ, 0x1f ;  /* 0x00001fff000c7589 */ /* 0x000f6200000e0000 */
[----:B------:R-:W1:Y:S01]  /*0300*/  S2UR UR12, SR_CTAID.X ;  /* 0x00000000000c79c3 */ /* 0x000e620000002500 */
[----:B------:R-:W-:Y:S02]  /*0310*/  SHF.R.S32.HI R3, RZ, 0x1f, R4 ;  /* 0x0000001fff037819 */ /* 0x000fe40000011404 */
[----:B------:R-:W-:Y:S01]  /*0320*/  ELECT P0, URZ, PT ;  /* 0x00000000003f782f */ /* 0x000fe20003800000 */
[----:B------:R-:W2:Y:S01]  /*0330*/  SHFL.IDX PT, R11, R0, RZ, 0x1f ;  /* 0x00001fff000b7589 */ /* 0x000ea200000e0000 */
[----:B0-----:R-:W-:Y:S01]  /*0340*/  ULDC UR4, c[0x0][0x150] ;  /* 0x0000540000047ab9 */ /* 0x001fe20000000800 */
[----:B------:R-:W-:Y:S02]  /*0350*/  LEA.HI R3, R3, R4, RZ, 0x7 ;  /* 0x0000000403037211 */ /* 0x000fe400078f38ff */
[----:B------:R-:W-:Y:S01]  /*0360*/  ELECT P1, URZ, PT ;  /* 0x00000000003f782f */ /* 0x000fe20003820000 */
[----:B------:R-:W0:Y:S01]  /*0370*/  S2R R6, SR_CTAID.Y ;  /* 0x0000000000067919 */ /* 0x000e220000002600 */
[----:B------:R-:W3:Y:S01]  /*0380*/  LDC R14, c[0x0][0x144] ;  /* 0x00005100ff0e7b82 */ /* 0x000ee20000000800 */
[----:B------:R-:W-:Y:S01]  /*0390*/  LOP3.LUT R3, R3, 0xffffff80, RZ, 0xc0, !PT ;  /* 0xffffff8003037812 */ /* 0x000fe200078ec0ff */
[----:B------:R-:W-:Y:S01]  /*03a0*/  UMOV UR11, 0x80 ;  /* 0x00000080000b7882 */ /* 0x000fe20000000000 */
[----:B------:R-:W4:Y:S01]  /*03b0*/  SHFL.IDX PT, R16, R7, RZ, 0x1f ;  /* 0x00001fff07107589 */ /* 0x000f2200000e0000 */
[----:B------:R-:W-:Y:S01]  /*03c0*/  NOP ;  /* 0x0000000000007918 */ /* 0x000fe20000000000 */
[----:B------:R-:W-:Y:S01]  /*03d0*/  NOP ;  /* 0x0000000000007918 */ /* 0x000fe20000000000 */
[----:B------:R-:W-:Y:S01]  /*03e0*/  IMAD.IADD R5, R4, 0x1, -R3 ;  /* 0x0000000104057824 */ /* 0x000fe200078e0a03 */
[C---:B------:R-:W-:Y:S01]  /*03f0*/  ISETP.NE.AND P4, PT, R10.reuse, RZ, PT ;  /* 0x000000ff0a00720c */ /* 0x040fe20003f85270 */
[----:B------:R-:W4:Y:S01]  /*0400*/  LDC R15, c[0x0][0x140] ;  /* 0x00005000ff0f7b82 */ /* 0x000f220000000800 */
[----:B------:R-:W-:-:S02]  /*0410*/  VIADD R36, R10, 0xffffffff ;  /* 0xffffffff0a247836 */ /* 0x000fc40000000000 */
[----:B------:R-:W-:Y:S01]  /*0420*/  SHF.R.S32.HI R8, RZ, 0x1f, R5 ;  /* 0x0000001fff087819 */ /* 0x000fe20000011405 */
[----:B------:R-:W-:Y:S02]  /*0430*/  IMAD.MOV.U32 R89, RZ, RZ, 0x1 ;  /* 0x00000001ff597424 */ /* 0x000fe400078e00ff */
[----:B------:R-:W-:Y:S02]  /*0440*/  ISETP.GE.U32.AND P6, PT, R36, 0x2, PT ;  /* 0x000000022400780c */ /* 0x000fe40003fc6070 */
[----:B-----5:R-:W-:Y:S01]  /*0450*/  ISETP.NE.OR P0, PT, R12, RZ, !P0 ;  /* 0x000000ff0c00720c */ /* 0x020fe20004705670 */
[----:B------:R-:W5:Y:S01]  /*0460*/  LDC R25, c[0x0][0x148] ;  /* 0x00005200ff197b82 */ /* 0x000f620000000800 */
[----:B-1----:R-:W-:Y:S02]  /*0470*/  I2FP.F32.U32 R12, UR12 ;  /* 0x0000000c000c7c45 */ /* 0x002fe40008201000 */
[----:B------:R-:W-:Y:S02]  /*0480*/  LEA.HI R3, R8, R5, RZ, 0x3 ;  /* 0x0000000508037211 */ /* 0x000fe400078f18ff */
[----:B--2---:R-:W-:Y:S01]  /*0490*/  ISETP.NE.OR P1, PT, R11, RZ, !P1 ;  /* 0x000000ff0b00720c */ /* 0x004fe20004f25670 */
[----:B------:R-:W-:Y:S01]  /*04a0*/  FMUL R13, R12, UR4 ;  /* 0x000000040c0d7c20 */ /* 0x000fe20008400000 */
[--C-:B------:R-:W-:Y:S01]  /*04b0*/  SHF.R.S32.HI R0, RZ, 0x3, R3.reuse ;  /* 0x00000003ff007819 */ /* 0x100fe20000011403 */
[----:B------:R-:W-:Y:S01]  /*04c0*/  ULDC UR4, c[0x0][0x154] ;  /* 0x0000550000047ab9 */ /* 0x000fe20000000800 */
[----:B------:R-:W-:-:S02]  /*04d0*/  SHF.R.S32.HI R3, RZ, 0x1f, R3 ;  /* 0x0000001fff037819 */ /* 0x000fc40000011403 */
[----:B------:R-:W-:Y:S01]  /*04e0*/  SHF.R.S32.HI R12, RZ, 0x1f, R9 ;  /* 0x0000001fff0c7819 */ /* 0x000fe20000011409 */
[----:B------:R-:W1:Y:S01]  /*04f0*/  F2I.U32.TRUNC.NTZ R13, R13 ;  /* 0x0000000d000d7305 */ /* 0x000e62000020f000 */
[----:B------:R-:W-:Y:S01]  /*0500*/  LEA.HI R11, R3, R0, RZ, 0x2 ;  /* 0x00000000030b7211 */ /* 0x000fe200078f10ff */
[----:B------:R-:W-:Y:S01]  /*0510*/  VOTEU.ALL UP1, P0 ;  /* 0x00000000003f7886 */ /* 0x000fe20000020000 */
[----:B------:R-:W-:Y:S01]  /*0520*/  LEA.HI R12, R12, R9, RZ, 0x2 ;  /* 0x000000090c0c7211 */ /* 0x000fe200078f10ff */
[----:B------:R-:W-:Y:S01]  /*0530*/  VOTEU.ALL UP0, P0 ;  /* 0x00000000003f7886 */ /* 0x000fe20000000000 */
[----:B------:R-:W-:Y:S01]  /*0540*/  SHF.R.S32.HI R3, RZ, 0x1f, R2 ;  /* 0x0000001fff037819 */ /* 0x000fe20000011402 */
[----:B------:R-:W-:Y:S01]  /*0550*/  VOTEU.ALL UP2, P1 ;  /* 0x00000000003f7886 */ /* 0x000fe20000840000 */
[----:B------:R-:W-:Y:S01]  /*0560*/  LOP3.LUT R11, R11, 0xfffffffc, RZ, 0xc0, !PT ;  /* 0xfffffffc0b0b7812 */ /* 0x000fe200078ec0ff */
[----:B------:R-:W2:Y:S01]  /*0570*/  @!UP1 S2UR UR7, SR_CgaCtaId ;  /* 0x00000000000799c3 */ /* 0x000ea20000008800 */
[----:B------:R-:W-:Y:S01]  /*0580*/  LOP3.LUT R12, R12, 0x3ffffffc, RZ, 0xc0, !PT ;  /* 0x3ffffffc0c0c7812 */ /* 0x000fe200078ec0ff */
[----:B------:R-:W-:Y:S01]  /*0590*/  @!UP1 UMOV UR6, 0x400 ;  /* 0x0000040000069882 */ /* 0x000fe20000000000 */
[----:B------:R-:W-:Y:S01]  /*05a0*/  LEA.HI R3, R3, R2, RZ, 0x2 ;  /* 0x0000000203037211 */ /* 0x000fe200078f10ff */
[----:B------:R-:W-:Y:S01]  /*05b0*/  IMAD.IADD R11, R0, 0x1, -R11 ;  /* 0x00000001000b7824 */ /* 0x000fe200078e0a0b */
[----:B------:R-:W-:Y:S01]  /*05c0*/  @!UP2 UMOV UR9, 0x400 ;  /* 0x000004000009a882 */ /* 0x000fe20000000000 */
[----:B------:R-:W-:Y:S01]  /*05d0*/  IMAD.IADD R12, R9, 0x1, -R12 ;  /* 0x00000001090c7824 */ /* 0x000fe200078e0a0c */
[----:B------:R-:W-:Y:S01]  /*05e0*/  LOP3.LUT R3, R3, 0xfffffffc, RZ, 0xc0, !PT ;  /* 0xfffffffc03037812 */ /* 0x000fe200078ec0ff */
[----:B------:R-:W5:Y:S01]  /*05f0*/  @!UP2 S2UR UR10, SR_CgaCtaId ;  /* 0x00000000000aa9c3 */ /* 0x000f620000008800 */
[----:B-1----:R-:W-:Y:S01]  /*0600*/  IMAD.MOV R13, RZ, RZ, -R13 ;  /* 0x000000ffff0d7224 */ /* 0x002fe200078e0a0d */
[----:B------:R-:W-:Y:S01]  /*0610*/  VOTEU.ALL UP3, P1 ;  /* 0x00000000003f7886 */ /* 0x000fe20000860000 */
[----:B------:R-:W-:Y:S01]  /*0620*/  IMAD R11, R12, 0x4, R11 ;  /* 0x000000040c0b7824 */ /* 0x000fe200078e020b */
[----:B------:R-:W-:Y:S01]  /*0630*/  VOTEU.ALL UP4, P1 ;  /* 0x00000000003f7886 */ /* 0x000fe20000880000 */
[----:B------:R-:W-:Y:S01]  /*0640*/  IMAD.IADD R9, R2, 0x1, -R3 ;  /* 0x0000000102097824 */ /* 0x000fe200078e0a03 */
[----:B0-----:R-:W-:Y:S01]  /*0650*/  I2FP.F32.U32 R2, R6 ;  /* 0x0000000600027245 */ /* 0x001fe20000201000 */
[----:B---3--:R-:W-:Y:S01]  /*0660*/  IMAD R21, R14, R13, UR12 ;  /* 0x0000000c0e157e24 */ /* 0x008fe2000f8e020d */
[C---:B------:R-:W-:Y:S01]  /*0670*/  LEA.HI R0, R11.reuse, R11, RZ, 0x1 ;  /* 0x0000000b0b007211 */ /* 0x040fe200078f08ff */
[C---:B------:R-:W-:Y:S01]  /*0680*/  IMAD.SHL.U32 R88, R11.reuse, 0x4, RZ ;  /* 0x000000040b587824 */ /* 0x040fe200078e00ff */
[----:B------:R-:W-:Y:S01]  /*0690*/  VOTEU.ALL UP5, P1 ;  /* 0x00000000003f7886 */ /* 0x000fe200008a0000 */
[----:B------:R-:W-:Y:S01]  /*06a0*/  FMUL R2, R2, UR4 ;  /* 0x0000000402027c20 */ /* 0x000fe20008400000 */
[----:B------:R-:W-:Y:S01]  /*06b0*/  LOP3.LUT R0, R0, 0xfffffffe, RZ, 0xc0, !PT ;  /* 0xfffffffe00007812 */ /* 0x000fe200078ec0ff */
[----:B------:R-:W-:Y:S01]  /*06c0*/  UMOV UR4, 0x20 ;  /* 0x0000002000047882 */ /* 0x000fe20000000000 */
[----:B------:R-:W-:Y:S01]  /*06d0*/  LOP3.LUT R88, R11, 0xc, R88, 0x78, !PT ;  /* 0x0000000c0b587812 */ /* 0x000fe200078e7858 */
[----:B------:R-:W-:-:S04]  /*06e0*/  @!UP1 UIADD3 UR4, -UR4, 0x100000, URZ ;  /* 0x0010000004049890 */ /* 0x000fc8000fffe13f */
[----:B------:R-:W-:Y:S02]  /*06f0*/  @!UP1 USHF.L.U32 UR5, UR4, 0xb, URZ ;  /* 0x0000000b04059899 */ /* 0x000fe4000800063f */
[----:B------:R-:W-:Y:S01]  /*0700*/  @!UP1 USHF.L.U32 UR4, UR4, 0x1, URZ ;  /* 0x0000000104049899 */ /* 0x000fe2000800063f */
[----:B----4-:R-:W-:Y:S01]  /*0710*/  ISETP.EQ.U32.AND P2, PT, R15, 0x1, PT ;  /* 0x000000010f00780c */ /* 0x010fe20003f42070 */
[----:B------:R-:W-:Y:S01]  /*0720*/  IMAD.IADD R0, R11, 0x1, -R0 ;  /* 0x000000010b007824 */ /* 0x000fe200078e0a00 */
[----:B------:R-:W0:Y:S01]  /*0730*/  F2I.U32.TRUNC.NTZ R2, R2 ;  /* 0x0000000200027305 */ /* 0x000e22000020f000 */
[----:B--2---:R-:W-:Y:S01]  /*0740*/  @!UP1 ULEA UR8, UR7, UR6, 0x18 ;  /* 0x0000000607089291 */ /* 0x004fe2000f8ec03f */
[----:B------:R-:W-:Y:S01]  /*0750*/  R2UR UR43, R16 ;  /* 0x00000000102b72ca */ /* 0x000fe200000e0000 */
[----:B------:R-:W-:-:S04]  /*0760*/  @!UP2 UIADD3 UR6, -UR11, 0x100000, URZ ;  /* 0x001000000b06a890 */ /* 0x000fc8000fffe13f */
[----:B------:R-:W-:Y:S02]  /*0770*/  @!UP2 USHF.L.U32 UR7, UR6, 0xb, URZ ;  /* 0x0000000b0607a899 */ /* 0x000fe4000800063f */
[----:B------:R-:W-:Y:S01]  /*0780*/  @!UP2 USHF.L.U32 UR6, UR6, 0x1, URZ ;  /* 0x000000010606a899 */ /* 0x000fe2000800063f */
[----:B------:R-:W-:Y:S01]  /*0790*/  ISETP.NE.AND P3, PT, R0, R21, PT ;  /* 0x000000150000720c */ /* 0x000fe20003f65270 */
[----:B------:R-:W-:Y:S01]  /*07a0*/  VOTEU.ALL UP1, P0 ;  /* 0x00000000003f7886 */ /* 0x000fe20000020000 */
[----:B-----5:R-:W-:Y:S01]  /*07b0*/  @!UP2 ULEA UR9, UR10, UR9, 0x18 ;  /* 0x000000090a09a291 */ /* 0x020fe2000f8ec03f */
[----:B------:R-:W-:Y:S01]  /*07c0*/  LOP3.LUT P0, RZ, R5, 0x7, RZ, 0xc0, !PT ;  /* 0x0000000705ff7812 */ /* 0x000fe2000780c0ff */
[----:B------:R-:W-:Y:S01]  /*07d0*/  VOTEU.ALL UP2, P1 ;  /* 0x00000000003f7886 */ /* 0x000fe20000840000 */
[----:B------:R-:W-:Y:S02]  /*07e0*/  ISETP.NE.AND P1, PT, R9, 0x3, PT ;  /* 0x000000030900780c */ /* 0x000fe40003f25270 */
[----:B------:R-:W-:-:S02]  /*07f0*/  ISETP.LT.U32.AND P0, PT, R88, 0x4, !P0 ;  /* 0x000000045800780c */ /* 0x000fc40004701070 */
[----:B------:R-:W-:Y:S01]  /*0800*/  ISETP.EQ.OR P1, PT, R9, RZ, !P1 ;  /* 0x000000ff0900720c */ /* 0x000fe20004f22670 */
[----:B------:R-:W1:Y:S02]  /*0810*/  FENCE.VIEW.ASYNC.S ;  /* 0x00000000000073c6 */ /* 0x000e640000000000 */
[----:B-1----:R1:W2:Y:S01]  /*0820*/  @!UP0 SYNCS.EXCH.64 URZ, [UR8+0x80], UR4 ;  /* 0x00008004083f85b2 */ /* 0x0022a20008000100 */
[----:B0-----:R-:W-:Y:S01]  /*0830*/  IMAD.MOV R20, RZ, RZ, -R2 ;  /* 0x000000ffff147224 */ /* 0x001fe200078e0a02 */
[----:B------:R-:W-:-:S03]  /*0840*/  @P3 LEA.HI R0, R88, R88, RZ, 0x1 ;  /* 0x0000005858003211 */ /* 0x000fc600078f08ff */
[----:B------:R-:W-:Y:S01]  /*0850*/  IMAD R3, R25, R20, R6 ;  /* 0x0000001419037224 */ /* 0x000fe200078e0206 */
[----:B------:R-:W-:Y:S02]  /*0860*/  ISETP.EQ.AND P1, PT, R10, RZ, P1 ;  /* 0x000000ff0a00720c */ /* 0x000fe40000f22270 */
[----:B------:R-:W-:Y:S02]  /*0870*/  @P3 SHF.R.S32.HI R0, RZ, 0x1, R0 ;  /* 0x00000001ff003819 */ /* 0x000fe40000011400 */
[----:B------:R-:W-:Y:S02]  /*0880*/  SEL R23, RZ, 0x1, !P1 ;  /* 0x00000001ff177807 */ /* 0x000fe40004800000 */
[----:B------:R-:W-:Y:S02]  /*0890*/  @P3 ISETP.NE.AND P5, PT, R0, R3, PT ;  /* 0x000000030000320c */ /* 0x000fe40003fa5270 */
[----:B------:R-:W-:Y:S01]  /*08a0*/  SEL R0, RZ, 0x1, !P0 ;  /* 0x00000001ff007807 */ /* 0x000fe20004000000 */
[----:B------:R1:W0:Y:S01]  /*08b0*/  @!UP1 SYNCS.EXCH.64 URZ, [UR8+0x88], UR4 ;  /* 0x00008804083f95b2 */ /* 0x0002220008000100 */
[----:B------:R-:W-:Y:S01]  /*08c0*/  NOP ;  /* 0x0000000000007918 */ /* 0x000fe20000000000 */
[----:B------:R-:W-:-:S02]  /*08d0*/  @P3 SEL R89, RZ, 0x1, P5 ;  /* 0x00000001ff593807 */ /* 0x000fc40002800000 */
[----:B------:R-:W-:Y:S02]  /*08e0*/  SEL R23, R23, 0x2, P6 ;  /* 0x0000000217177807 */ /* 0x000fe40003000000 */
[----:B------:R-:W-:Y:S01]  /*08f0*/  LOP3.LUT R89, R89, R0, RZ, 0xc0, !PT ;  /* 0x0000000059597212 */ /* 0x000fe200078ec0ff */
[----:B------:R1:W3:Y:S01]  /*0900*/  @!UP2 SYNCS.EXCH.64 URZ, [UR9+0x60], UR6 ;  /* 0x00006006093fa5b2 */ /* 0x0002e20008000100 */
[----:B------:R1:W4:Y:S01]  /*0910*/  @!UP3 SYNCS.EXCH.64 URZ, [UR9+0x68], UR6 ;  /* 0x00006806093fb5b2 */ /* 0x0003220008000100 */
[----:B------:R1:W0:Y:S01]  /*0920*/  @!UP4 SYNCS.EXCH.64 URZ, [UR9+0x70], UR6 ;  /* 0x00007006093fc5b2 */ /* 0x0002220008000100 */
[----:B------:R1:W0:Y:S01]  /*0930*/  @!UP5 SYNCS.EXCH.64 URZ, [UR9+0x78], UR6 ;  /* 0x00007806093fd5b2 */ /* 0x0002220008000100 */
[----:B------:R-:W-:Y:S01]  /*0940*/  NOP ;  /* 0x0000000000007918 */ /* 0x000fe20000000000 */
[----:B-12---:R-:W-:Y:S05]  /*0950*/  @!P2 BRA `(.L_x_3) ;  /* 0x000000000008a947 */ /* 0x006fea0003800000 */
[----:B0--34-:R-:W-:Y:S01]  /*0960*/  UCGABAR_ARV ;  /* 0x00000000000079c7 */ /* 0x019fe20008000000 */
[----:B------:R-:W-:Y:S05]  /*0970*/  BRA `(.L_x_4) ;  /* 0x0000000000047947 */ /* 0x000fea0003800000 */
.L_x_3:
[----:B0--34-:R-:W-:Y:S01]  /*0980*/  NOP ;  /* 0x0000000000007918 */ /* 0x019fe20000000000 */
.L_x_4:
[----:B------:R-:W-:Y:S01]  /*0990*/  ULDC.64 UR4, c[0x0][0x598] ;  /* 0x0001660000047ab9 */ /* 0x000fe20000000a00 */
[----:B------:R-:W-:Y:S01]  /*09a0*/  ULDC.64 UR36, c[0x0][0x208] ;  /* 0x0000820000247ab9 */ /* 0x000fe20000000a00 */
[----:B------:R-:W-:-:S04]  /*09b0*/  ISETP.NE.U32.AND P0, PT, RZ, UR4, PT ;  /* 0x00000004ff007c0c */ /* 0x000fc8000bf05070 */
[----:B------:R-:W-:-:S13]  /*09c0*/  ISETP.NE.AND.EX P0, PT, RZ, UR5, PT, P0 ;  /* 0x00000005ff007c0c */ /* 0x000fda000bf05300 */
[----:B------:R-:W-:Y:S05]  /*09d0*/  @!P0 BRA `(.L_x_5) ;  /* 0x00000000001c8947 */ /* 0x000fea0003800000 */
[----:B------:R-:W0:Y:S02]  /*09e0*/  LDC.64 R2, c[0x0][0x598] ;  /* 0x00016600ff027b82 */ /* 0x000e240000000a00 */
[----:B0-----:R-:W2:Y:S02]  /*09f0*/  LDG.E.64 R2, desc[UR36][R2.64] ;  /* 0x0000002402027981 */ /* 0x001ea4000c1e1b00 */
[----:B--2---:R-:W-:-:S04]  /*0a00*/  ISETP.NE.U32.AND P0, PT, R2, RZ, PT ;  /* 0x000000ff0200720c */ /* 0x004fc80003f05070 */
[----:B------:R-:W-:-:S13]  /*0a10*/  ISETP.NE.AND.EX P0, PT, R3, RZ, PT, P0 ;  /* 0x000000ff0300720c */ /* 0x000fda0003f05300 */
[----:B------:R-:W-:Y:S05]  /*0a20*/  @!P0 BRA `(.L_x_5) ;  /* 0x0000000000088947 */ /* 0x000fea0003800000 */
[----:B------:R0:W5:Y:S01]  /*0a30*/  LD.E R90, desc[UR36][R2.64] ;  /* 0x00000024025a7980 */ /* 0x000162000c101900 */
[----:B------:R-:W-:Y:S05]  /*0a40*/  BRA `(.L_x_6) ;  /* 0x0000000000247947 */ /* 0x000fea0003800000 */
.L_x_5:
[----:B------:R-:W-:Y:S02]  /*0a50*/  ULDC.64 UR4, c[0x0][0x588] ;  /* 0x0001620000047ab9 */ /* 0x000fe40000000a00 */
[----:B------:R-:W-:-:S04]  /*0a60*/  ISETP.NE.U32.AND P0, PT, RZ, UR4, PT ;  /* 0x00000004ff007c0c */ /* 0x000fc8000bf05070 */
[----:B------:R-:W-:-:S13]  /*0a70*/  ISETP.NE.AND.EX P0, PT, RZ, UR5, PT, P0 ;  /* 0x00000005ff007c0c */ /* 0x000fda000bf05300 */
[----:B------:R-:W-:Y:S05]  /*0a80*/  @!P0 BRA `(.L_x_7) ;  /* 0x00000000000c8947 */ /* 0x000fea0003800000 */
[----:B------:R-:W0:Y:S02]  /*0a90*/  LDC.64 R90, c[0x0][0x588] ;  /* 0x00016200ff5a7b82 */ /* 0x000e240000000a00 */
[----:B0-----:R1:W5:Y:S01]  /*0aa0*/  LDG.E R90, desc[UR36][R90.64] ;  /* 0x000000245a5a7981 */ /* 0x001362000c1e1900 */
[----:B------:R-:W-:Y:S05]  /*0ab0*/  BRA `(.L_x_6) ;  /* 0x0000000000087947 */ /* 0x000fea0003800000 */
.L_x_7:
[----:B------:R-:W-:Y:S02]  /*0ac0*/  ULDC UR4, c[0x0][0x580] ;  /* 0x0001600000047ab9 */ /* 0x000fe40000000800 */
[----:B------:R-:W-:-:S07]  /*0ad0*/  IMAD.U32 R90, RZ, RZ, UR4 ;  /* 0x00000004ff5a7e24 */ /* 0x000fce000f8e00ff */
.L_x_6:
[----:B------:R-:W-:Y:S02]  /*0ae0*/  ULDC.64 UR4, c[0x0][0x5a0] ;  /* 0x0001680000047ab9 */ /* 0x000fe40000000a00 */
[----:B------:R-:W-:-:S04]  /*0af0*/  ISETP.NE.U32.AND P0, PT, RZ, UR4, PT ;  /* 0x00000004ff007c0c */ /* 0x000fc8000bf05070 */
[----:B------:R-:W-:-:S13]  /*0b00*/  ISETP.NE.AND.EX P0, PT, RZ, UR5, PT, P0 ;  /* 0x00000005ff007c0c */ /* 0x000fda000bf05300 */
[----:B------:R-:W-:Y:S05]  /*0b10*/  @!P0 BRA `(.L_x_8) ;  /* 0x00000000001c8947 */ /* 0x000fea0003800000 */
[----:B0-----:R-:W0:Y:S02]  /*0b20*/  LDC.64 R2, c[0x0][0x5a0] ;  /* 0x00016800ff027b82 */ /* 0x001e240000000a00 */
[----:B0-----:R-:W2:Y:S02]  /*0b30*/  LDG.E.64 R2, desc[UR36][R2.64] ;  /* 0x0000002402027981 */ /* 0x001ea4000c1e1b00 */
[----:B--2---:R-:W-:-:S04]  /*0b40*/  ISETP.NE.U32.AND P0, PT, R2, RZ, PT ;  /* 0x000000ff0200720c */ /* 0x004fc80003f05070 */
[----:B------:R-:W-:-:S13]  /*0b50*/  ISETP.NE.AND.EX P0, PT, R3, RZ, PT, P0 ;  /* 0x000000ff0300720c */ /* 0x000fda0003f05300 */
[----:B------:R-:W-:Y:S05]  /*0b60*/  @!P0 BRA `(.L_x_8) ;  /* 0x0000000000088947 */ /* 0x000fea0003800000 */
[----:B-1----:R0:W5:Y:S01]  /*0b70*/  LD.E R91, desc[UR36][R2.64] ;  /* 0x00000024025b7980 */ /* 0x002162000c101900 */
[----:B------:R-:W-:Y:S05]  /*0b80*/  BRA `(.L_x_9) ;  /* 0x0000000000247947 */ /* 0x000fea0003800000 */
.L_x_8:
[----:B------:R-:W-:Y:S02]  /*0b90*/  ULDC.64 UR4, c[0x0][0x590] ;  /* 0x0001640000047ab9 */ /* 0x000fe40000000a00 */
[----:B------:R-:W-:-:S04]  /*0ba0*/  ISETP.NE.U32.AND P0, PT, RZ, UR4, PT ;  /* 0x00000004ff007c0c */ /* 0x000fc8000bf05070 */
[----:B------:R-:W-:-:S13]  /*0bb0*/  ISETP.NE.AND.EX P0, PT, RZ, UR5, PT, P0 ;  /* 0x00000005ff007c0c */ /* 0x000fda000bf05300 */
[----:B------:R-:W-:Y:S05]  /*0bc0*/  @!P0 BRA `(.L_x_10) ;  /* 0x00000000000c8947 */ /* 0x000fea0003800000 */
[----:B0-----:R-:W1:Y:S02]  /*0bd0*/  LDC.64 R2, c[0x0][0x590] ;  /* 0x00016400ff027b82 */ /* 0x001e640000000a00 */
[----:B-1----:R1:W5:Y:S01]  /*0be0*/  LDG.E R91, desc[UR36][R2.64] ;  /* 0x00000024025b7981 */ /* 0x002362000c1e1900 */
[----:B------:R-:W-:Y:S05]  /*0bf0*/  BRA `(.L_x_9) ;  /* 0x0000000000087947 */ /* 0x000fea0003800000 */
.L_x_10:
[----:B------:R-:W-:Y:S02]  /*0c00*/  ULDC UR4, c[0x0][0x584] ;  /* 0x0001610000047ab9 */ /* 0x000fe40000000800 */
[----:B-1----:R-:W-:-:S07]  /*0c10*/  IMAD.U32 R91, RZ, RZ, UR4 ;  /* 0x00000004ff5b7e24 */ /* 0x002fce000f8e00ff */
.L_x_9:
[----:B01----:R-:W0:Y:S01]  /*0c20*/  LDC R2, c[0x0][0x65c] ;  /* 0x00019700ff027b82 */ /* 0x003e220000000800 */
[----:B------:R-:W-:Y:S01]  /*0c30*/  ULDC UR6, c[0x0][0x28c] ;  /* 0x0000a30000067ab9 */ /* 0x000fe20000000800 */
[----:B------:R-:W-:Y:S01]  /*0c40*/  ISETP.NE.AND P0, PT, R10, 0x2, PT ;  /* 0x000000020a00780c */ /* 0x000fe20003f05270 */
[----:B------:R-:W-:Y:S01]  /*0c50*/  UIADD3 UR6, UR6, 0x3f, URZ ;  /* 0x0000003f06067890 */ /* 0x000fe2000fffe03f */
[----:B------:R-:W-:Y:S01]  /*0c60*/  IMAD.U32 R10, RZ, RZ, UR12 ;  /* 0x0000000cff0a7e24 */ /* 0x000fe2000f8e00ff */
[----:B------:R-:W-:Y:S01]  /*0c70*/  UMOV UR38, URZ ;  /* 0x0000003f00267c82 */ /* 0x000fe20008000000 */
[----:B------:R-:W-:Y:S01]  /*0c80*/  UMOV UR39, URZ ;  /* 0x0000003f00277c82 */ /* 0x000fe20008000000 */
[----:B------:R-:W-:Y:S01]  /*0c90*/  USHF.R.S32.HI UR7, URZ, 0x1f, UR6 ;  /* 0x0000001f3f077899 */ /* 0x000fe20008011406 */
[----:B------:R-:W-:-:S03]  /*0ca0*/  ULDC.64 UR8, c[0x0][0x650] ;  /* 0x0001940000087ab9 */ /* 0x000fc60000000a00 */
[----:B------:R-:W-:-:S04]  /*0cb0*/  ULEA.HI UR7, UR7, UR6, URZ, 0x6 ;  /* 0x0000000607077291 */ /* 0x000fc8000f8f303f */
[----:B------:R-:W-:Y:S01]  /*0cc0*/  USHF.R.S32.HI UR40, URZ, 0x6, UR7 ;  /* 0x000000063f287899 */ /* 0x000fe20008011407 */
[----:B0-----:R-:W-:-:S13]  /*0cd0*/  ISETP.NE.AND P1, PT, R2, 0x1, PT ;  /* 0x000000010200780c */ /* 0x001fda0003f25270 */
[----:B------:R-:W0:Y:S01]  /*0ce0*/  @P1 LDC R17, c[0x0][0x10] ;  /* 0x00000400ff111b82 */ /* 0x000e220000000800 */
[----:B------:R-:W-:Y:S02]  /*0cf0*/  @P1 IMAD.MOV.U32 R7, RZ, RZ, RZ ;  /* 0x000000ffff071224 */ /* 0x000fe400078e00ff */
[----:B------:R-:W-:-:S05]  /*0d00*/  @P1 IMAD.MOV.U32 R11, RZ, RZ, RZ ;  /* 0x000000ffff0b1224 */ /* 0x000fca00078e00ff */
[----:B------:R-:W1:Y:S01]  /*0d10*/  @!P1 LDC R3, c[0x0][0xc] ;  /* 0x00000300ff039b82 */ /* 0x000e620000000800 */
[----:B------:R-:W-:Y:S01]  /*0d20*/  ULDC UR4, c[0x0][0xc] ;  /* 0x0000030000047ab9 */ /* 0x000fe20000000800 */
[----:B------:R-:W-:Y:S02]  /*0d30*/  ULDC UR5, c[0x0][0x10] ;  /* 0x0000040000057ab9 */ /* 0x000fe40000000800 */
[----:B------:R-:W-:-:S04]  /*0d40*/  UIMAD.WIDE.U32 UR4, UR4, UR5, URZ ;  /* 0x00000005040472a5 */ /* 0x000fc8000f8e003f */
[----:B------:R-:W2:Y:S01]  /*0d50*/  LDC R0, c[0x0][0x14] ;  /* 0x00000500ff007b82 */ /* 0x000ea20000000800 */
[----:B0-----:R-:W-:-:S04]  /*0d60*/  @P1 IMAD.WIDE.U32 R16, R17, UR12, R6 ;  /* 0x0000000c11101c25 */ /* 0x001fc8000f8e0006 */
[----:B------:R-:W-:Y:S02]  /*0d70*/  @P1 IMAD.IADD R17, R17, 0x1, R11 ;  /* 0x0000000111111824 */ /* 0x000fe400078e020b */
[----:B------:R-:W-:Y:S02]  /*0d80*/  IMAD.MOV.U32 R11, RZ, RZ, RZ ;  /* 0x000000ffff0b7224 */ /* 0x000fe400078e00ff */
[----:B-1----:R-:W-:-:S04]  /*0d90*/  @!P1 IMAD.WIDE.U32 R10, R6, R3, R10 ;  /* 0x00000003060a9225 */ /* 0x002fc800078e000a */
[----:B------:R-:W-:Y:S02]  /*0da0*/  @!P1 IMAD.MOV.U32 R16, RZ, RZ, R10 ;  /* 0x000000ffff109224 */ /* 0x000fe400078e000a */
[----:B--2---:R-:W-:-:S04]  /*0db0*/  IMAD.WIDE.U32 R12, R0, UR4, RZ ;  /* 0x00000004000c7c25 */ /* 0x004fc8000f8e00ff */
[----:B------:R-:W-:Y:S01]  /*0dc0*/  IMAD R3, R0, UR5, RZ ;  /* 0x0000000500037c24 */ /* 0x000fe2000f8e02ff */
[----:B------:R0:W-:Y:S01]  /*0dd0*/  STL.64 [R1], R12 ;  /* 0x0000000c01007387 */ /* 0x0001e20000100a00 */
[----:B------:R-:W-:Y:S02]  /*0de0*/  @!P1 IMAD.MOV.U32 R17, RZ, RZ, R11 ;  /* 0x000000ffff119224 */ /* 0x000fe400078e000b */
[----:B------:R-:W-:Y:S01]  /*0df0*/  IMAD.IADD R0, R13, 0x1, R3 ;  /* 0x000000010d007824 */ /* 0x000fe200078e0203 */
[----:B------:R-:W-:Y:S06]  /*0e00*/  @P0 BRA `(.L_x_11) ;  /* 0x0000000000200947 */ /* 0x000fec0003800000 */
[----:B------:R-:W-:Y:S01]  /*0e10*/  UISETP.GE.U32.AND UP0, UPT, UR40, 0x5, UPT ;  /* 0x000000052800788c */ /* 0x000fe2000bf06070 */
[----:B------:R-:W-:Y:S01]  /*0e20*/  IADD3 R16, P0, R16, R12, RZ ;  /* 0x0000000c10107210 */ /* 0x000fe20007f1e0ff */
[----:B------:R-:W-:Y:S01]  /*0e30*/  UIMAD.WIDE.U32 UR4, UR40, -0x33333333, URZ ;  /* 0xcccccccd280478a5 */ /* 0x000fe2000f8e003f */
[----:B------:R-:W-:-:S03]  /*0e40*/  UMOV UR39, URZ ;  /* 0x0000003f00277c82 */ /* 0x000fc60008000000 */
[----:B------:R-:W-:Y:S01]  /*0e50*/  USHF.R.U32.HI UR4, URZ, 0x2, UR5 ;  /* 0x000000023f047899 */ /* 0x000fe20008011605 */
[----:B------:R-:W-:-:S03]  /*0e60*/  IMAD.X R17, R0, 0x1, R17, P0 ;  /* 0x0000000100117824 */ /* 0x000fc600000e0611 */
[----:B------:R-:W-:Y:S02]  /*0e70*/  UIMAD UR38, UR4, -0x5, UR40 ;  /* 0xfffffffb042678a4 */ /* 0x000fe4000f8e0228 */
[----:B------:R-:W-:-:S12]  /*0e80*/  @UP0 ULOP3.LUT UR39, UR4, 0x1, URZ, 0xc0, !UPT ;  /* 0x0000000104270892 */ /* 0x000fd8000f8ec03f */
.L_x_11:
[----:B------:R-:W-:Y:S01]  /*0e90*/  ISETP.GE.U32.AND P0, PT, R16, UR8, PT ;  /* 0x0000000810007c0c */ /* 0x000fe2000bf06070 */
[----:B------:R-:W-:Y:S01]  /*0ea0*/  IMAD.MOV.U32 R22, RZ, RZ, -0x1 ;  /* 0xffffffffff167424 */ /* 0x000fe200078e00ff */
[----:B------:R-:W-:Y:S01]  /*0eb0*/  PRMT R3, RZ, 0x7610, R3 ;  /* 0x00007610ff037816 */ /* 0x000fe20000000003 */
[----:B------:R-:W-:Y:S01]  /*0ec0*/  IMAD.MOV.U32 R18, RZ, RZ, -0x1 ;  /* 0xffffffffff127424 */ /* 0x000fe200078e00ff */
[----:B------:R-:W-:Y:S01]  /*0ed0*/  ISETP.GE.U32.AND.EX P0, PT, R17, UR9, PT, P0 ;  /* 0x0000000911007c0c */ /* 0x000fe2000bf06100 */
[----:B------:R-:W-:-:S12]  /*0ee0*/  IMAD.MOV.U32 R19, RZ, RZ, -0x1 ;  /* 0xffffffffff137424 */ /* 0x000fd800078e00ff */
[----:B------:R-:W-:Y:S05]  /*0ef0*/  @P0 BRA `(.L_x_12) ;  /* 0x0000000400280947 */ /* 0x000fea0003800000 */
[----:B------:R-:W1:Y:S01]  /*0f00*/  LDC.64 R26, c[0x0][0x628] ;  /* 0x00018a00ff1a7b82 */ /* 0x000e620000000a00 */
[----:B------:R-:W-:Y:S02]  /*0f10*/  IMAD.MOV.U32 R10, RZ, RZ, R16 ;  /* 0x000000ffff0a7224 */ /* 0x000fe400078e0010 */
[----:B------:R-:W-:-:S05]  /*0f20*/  IMAD.MOV.U32 R11, RZ, RZ, R17 ;  /* 0x000000ffff0b7224 */ /* 0x000fca00078e0011 */
[----:B------:R-:W2:Y:S08]  /*0f30*/  LDC R18, c[0x0][0x630] ;  /* 0x00018c00ff127b82 */ /* 0x000eb00000000800 */
[----:B------:R-:W3:Y:S01]  /*0f40*/  LDC.64 R28, c[0x0][0x620] ;  /* 0x00018800ff1c7b82 */ /* 0x000ee20000000a00 */
[----:B-1----:R-:W-:-:S04]  /*0f50*/  ISETP.NE.U32.AND P0, PT, R26, RZ, PT ;  /* 0x000000ff1a00720c */ /* 0x002fc80003f05070 */
[----:B------:R-:W-:-:S13]  /*0f60*/  ISETP.NE.AND.EX P0, PT, R27, RZ, PT, P0 ;  /* 0x000000ff1b00720c */ /* 0x000fda0003f05300 */
[----:B--23--:R-:W-:Y:S05]  /*0f70*/  @!P0 BRA `(.L_x_13) ;  /* 0x0000000000288947 */ /* 0x00cfea0003800000 */
[----:B------:R-:W1:Y:S02]  /*0f80*/  LDC R3, c[0x0][0x634] ;  /* 0x00018d00ff037b82 */ /* 0x000e640000000800 */
[----:B-1----:R-:W-:-:S05]  /*0f90*/  IADD3 R3, P0, R16, R3, RZ ;  /* 0x0000000310037210 */ /* 0x002fca0007f1e0ff */
[----:B------:R-:W-:-:S04]  /*0fa0*/  IMAD.X R19, RZ, RZ, R17, P0 ;  /* 0x000000ffff137224 */ /* 0x000fc800000e0611 */
[----:B------:R-:W-:-:S04]  /*0fb0*/  IMAD.WIDE.U32 R10, R19, R26, RZ ;  /* 0x0000001a130a7225 */ /* 0x000fc800078e00ff */
[----:B0-----:R-:W-:-:S04]  /*0fc0*/  IMAD.WIDE.U32 R12, P0, R3, R27, R10 ;  /* 0x0000001b030c7225 */ /* 0x001fc8000780000a */
[----:B------:R-:W-:-:S04]  /*0fd0*/  IMAD.WIDE.U32 R10, R3, R26, RZ ;  /* 0x0000001a030a7225 */ /* 0x000fc800078e00ff */
[----:B------:R-:W-:Y:S01]  /*0fe0*/  IMAD.X R15, RZ, RZ, RZ, P0 ;  /* 0x000000ffff0f7224 */ /* 0x000fe200000e06ff */
[----:B------:R-:W-:Y:S01]  /*0ff0*/  IADD3 RZ, P0, R11, R12, RZ ;  /* 0x0000000c0bff7210 */ /* 0x000fe20007f1e0ff */
[----:B------:R-:W-:-:S04]  /*1000*/  IMAD.MOV.U32 R14, RZ, RZ, R13 ;  /* 0x000000ffff0e7224 */ /* 0x000fc800078e000d */
[----:B------:R-:W-:-:S08]  /*1010*/  IMAD.WIDE.U32.X R10, R19, R27, R14, P0 ;  /* 0x0000001b130a7225 */ /* 0x000fd000000e040e */
.L_x_13:
[----:B------:R-:W1:Y:S01]  /*1020*/  LDC.64 R32, c[0x0][0x640] ;  /* 0x00019000ff207b82 */ /* 0x000e620000000a00 */
[-CC-:B------:R-:W-:Y:S02]  /*1030*/  SHF.R.U64 R30, R10, R18.reuse, R11.reuse ;  /* 0x000000120a1e7219 */ /* 0x180fe4000000120b */
[----:B------:R-:W-:Y:S02]  /*1040*/  SHF.R.U32.HI R3, RZ, R18, R11 ;  /* 0x00000012ff037219 */ /* 0x000fe4000001160b */
[----:B0-----:R-:W-:-:S03]  /*1050*/  IADD3 R13, P0, RZ, -R30, RZ ;  /* 0x8000001eff0d7210 */ /* 0x001fc60007f1e0ff */
[----:B------:R-:W0:Y:S02]  /*1060*/  LDC R14, c[0x0][0x618] ;  /* 0x00018600ff0e7b82 */ /* 0x000e240000000800 */
[----:B------:R-:W-:Y:S02]  /*1070*/  IMAD.X R3, RZ, RZ, ~R3, P0 ;  /* 0x000000ffff037224 */ /* 0x000fe400000e0e03 */
[----:B------:R-:W-:-:S04]  /*1080*/  IMAD.WIDE.U32 R10, R13, R28, R16 ;  /* 0x0000001c0d0a7225 */ /* 0x000fc800078e0010 */
[----:B------:R-:W2:Y:S01]  /*1090*/  LDC R15, c[0x0][0x608] ;  /* 0x00018200ff0f7b82 */ /* 0x000ea20000000800 */
[----:B------:R-:W-:Y:S02]  /*10a0*/  IMAD R12, R3, R28, RZ ;  /* 0x0000001c030c7224 */ /* 0x000fe400078e02ff */
[----:B------:R-:W-:Y:S02]  /*10b0*/  IMAD.MOV.U32 R28, RZ, RZ, 0x1 ;  /* 0x00000001ff1c7424 */ /* 0x000fe400078e00ff */
[----:B------:R-:W-:Y:S02]  /*10c0*/  IMAD R3, R13, R29, R12 ;  /* 0x0000001d0d037224 */ /* 0x000fe400078e020c */
[----:B------:R-:W-:Y:S01]  /*10d0*/  IMAD.MOV.U32 R12, RZ, RZ, -0x1 ;  /* 0xffffffffff0c7424 */ /* 0x000fe200078e00ff */
[----:B------:R-:W3:Y:S01]  /*10e0*/  LDC R31, c[0x0][0x658] ;  /* 0x00019600ff1f7b82 */ /* 0x000ee20000000800 */
[----:B------:R-:W-:Y:S01]  /*10f0*/  IMAD.IADD R3, R11, 0x1, R3 ;  /* 0x000000010b037824 */ /* 0x000fe200078e0203 */
[----:B-1----:R-:W-:-:S04]  /*1100*/  ISETP.NE.U32.AND P0, PT, R32, RZ, PT ;  /* 0x000000ff2000720c */ /* 0x002fc80003f05070 */
[----:B------:R-:W-:Y:S02]  /*1110*/  ISETP.NE.AND.EX P0, PT, R33, RZ, PT, P0 ;  /* 0x000000ff2100720c */ /* 0x000fe40003f05300 */
[----:B------:R-:W1:Y:S01]  /*1120*/  LDC R24, c[0x0][0x600] ;  /* 0x00018000ff187b82 */ /* 0x000e620000000800 */
[-CC-:B0-----:R-:W-:Y:S02]  /*1130*/  SHF.R.U64 R27, R10, R14.reuse, R3.reuse ;  /* 0x0000000e0a1b7219 */ /* 0x181fe40000001203 */
[----:B------:R-:W-:-:S05]  /*1140*/  SHF.R.U32.HI R10, RZ, R14, R3 ;  /* 0x0000000eff0a7219 */ /* 0x000fca0000011603 */
[----:B------:R-:W0:Y:S01]  /*1150*/  LDC R22, c[0x0][0x648] ;  /* 0x00019200ff167b82 */ /* 0x000e220000000800 */
[-CC-:B--2---:R-:W-:Y:S02]  /*1160*/  SHF.R.U64 R35, R27, R15.reuse, R10.reuse ;  /* 0x0000000f1b237219 */ /* 0x184fe4000000120a */
[----:B------:R-:W-:-:S05]  /*1170*/  SHF.R.U32.HI R10, RZ, R15, R10 ;  /* 0x0000000fff0a7219 */ /* 0x000fca000001160a */
[----:B------:R-:W2:Y:S01]  /*1180*/  LDC R26, c[0x0][0x638] ;  /* 0x00018e00ff1a7b82 */ /* 0x000ea20000000800 */
[-CC-:B---3--:R-:W-:Y:S02]  /*1190*/  SHF.R.U64 R34, R35, R31.reuse, R10.reuse ;  /* 0x0000001f23227219 */ /* 0x188fe4000000120a */
[-C--:B------:R-:W-:Y:S02]  /*11a0*/  SHF.L.U32 R3, R12, R31.reuse, RZ ;  /* 0x0000001f0c037219 */ /* 0x080fe400000006ff */
[----:B------:R-:W-:Y:S01]  /*11b0*/  SHF.R.U32.HI R11, RZ, R31, R10 ;  /* 0x0000001fff0b7219 */ /* 0x000fe2000001160a */
[----:B------:R-:W-:Y:S01]  /*11c0*/  IMAD.MOV.U32 R10, RZ, RZ, R34 ;  /* 0x000000ffff0a7224 */ /* 0x000fe200078e0022 */
[----:B------:R-:W-:Y:S01]  /*11d0*/  LOP3.LUT R18, RZ, R3, RZ, 0x33, !PT ;  /* 0x00000003ff127212 */ /* 0x000fe200078e33ff */
[----:B------:R-:W3:Y:S01]  /*11e0*/  LDC R29, c[0x0][0x610] ;  /* 0x00018400ff1d7b82 */ /* 0x000ee20000000800 */
[----:B------:R-:W-:Y:S05]  /*11f0*/  @!P0 BRA `(.L_x_14) ;  /* 0x0000000000288947 */ /* 0x000fea0003800000 */
[----:B------:R-:W4:Y:S02]  /*1200*/  LDC R3, c[0x0][0x64c] ;  /* 0x00019300ff037b82 */ /* 0x000f240000000800 */
[----:B----4-:R-:W-:-:S05]  /*1210*/  IADD3 R3, P0, R34, R3, RZ ;  /* 0x0000000322037210 */ /* 0x010fca0007f1e0ff */
[----:B------:R-:W-:-:S04]  /*1220*/  IMAD.X R19, RZ, RZ, R11, P0 ;  /* 0x000000ffff137224 */ /* 0x000fc800000e060b */
[----:B------:R-:W-:-:S04]  /*1230*/  IMAD.WIDE.U32 R10, R19, R32, RZ ;  /* 0x00000020130a7225 */ /* 0x000fc800078e00ff */
[----:B------:R-:W-:-:S04]  /*1240*/  IMAD.WIDE.U32 R12, P0, R3, R33, R10 ;  /* 0x00000021030c7225 */ /* 0x000fc8000780000a */
[----:B------:R-:W-:-:S04]  /*1250*/  IMAD.WIDE.U32 R10, R3, R32, RZ ;  /* 0x00000020030a7225 */ /* 0x000fc800078e00ff */
[----:B------:R-:W-:Y:S01]  /*1260*/  IMAD.X R15, RZ, RZ, RZ, P0 ;  /* 0x000000ffff0f7224 */ /* 0x000fe200000e06ff */
[----:B------:R-:W-:Y:S01]  /*1270*/  IADD3 RZ, P0, R11, R12, RZ ;  /* 0x0000000c0bff7210 */ /* 0x000fe20007f1e0ff */
[----:B------:R-:W-:-:S04]  /*1280*/  IMAD.MOV.U32 R14, RZ, RZ, R13 ;  /* 0x000000ffff0e7224 */ /* 0x000fc800078e000d */
[----:B------:R-:W-:-:S08]  /*1290*/  IMAD.WIDE.U32.X R10, R19, R33, R14, P0 ;  /* 0x00000021130a7225 */ /* 0x000fd000000e040e */
.L_x_14:
[----:B0-----:R-:W-:Y:S01]  /*12a0*/  SHF.R.U64 R7, R10, R22, R11 ;  /* 0x000000160a077219 */ /* 0x001fe2000000120b */
[----:B-1----:R-:W-:Y:S01]  /*12b0*/  VIADD R10, R24, 0xffffffff ;  /* 0xffffffff180a7836 */ /* 0x002fe20000000000 */
[----:B------:R-:W-:Y:S01]  /*12c0*/  SHF.L.U32 R3, R28, R31, RZ ;  /* 0x0000001f1c037219 */ /* 0x000fe200000006ff */
[----:B------:R-:W-:Y:S01]  /*12d0*/  @P1 IMAD R21, R25, R20, R6 ;  /* 0x0000001419151224 */ /* 0x000fe200078e0206 */
[----:B------:R-:W-:Y:S01]  /*12e0*/  LOP3.LUT R18, R35, R18, RZ, 0xc0, !PT ;  /* 0x0000001223127212 */ /* 0x000fe200078ec0ff */
[----:B------:R-:W-:Y:S02]  /*12f0*/  IMAD.MOV R11, RZ, RZ, -R7 ;  /* 0x000000ffff0b7224 */ /* 0x000fe400078e0a07 */
[----:B------:R-:W-:Y:S02]  /*1300*/  IMAD.MOV.U32 R6, RZ, RZ, 0x1 ;  /* 0x00000001ff067424 */ /* 0x000fe400078e00ff */
[----:B------:R-:W-:Y:S01]  /*1310*/  IMAD R18, R3, R7, R18 ;  /* 0x0000000703127224 */ /* 0x000fe200078e0212 */
[----:B------:R-:W-:Y:S01]  /*1320*/  LOP3.LUT R7, R27, R10, RZ, 0xc0, !PT ;  /* 0x0000000a1b077212 */ /* 0x000fe200078ec0ff */
[----:B--2---:R-:W-:-:S02]  /*1330*/  IMAD R3, R11, R26, R34 ;  /* 0x0000001a0b037224 */ /* 0x004fc400078e0222 */
[----:B---3--:R-:W-:Y:S02]  /*1340*/  IMAD R22, R18, R29, R21 ;  /* 0x0000001d12167224 */ /* 0x008fe400078e0215 */
[----:B------:R-:W-:Y:S01]  /*1350*/  IMAD R7, R3, R24, R7 ;  /* 0x0000001803077224 */ /* 0x000fe200078e0207 */
[----:B------:R-:W-:Y:S01]  /*1360*/  PRMT R3, R6, 0x7610, R3 ;  /* 0x0000761006037816 */ /* 0x000fe20000000003 */
[----:B------:R-:W-:-:S03]  /*1370*/  IMAD.MOV.U32 R19, RZ, RZ, R30 ;  /* 0x000000ffff137224 */ /* 0x000fc600078e001e */
[----:B------:R-:W-:Y:S02]  /*1380*/  SEL R18, R7, R22, !P1 ;  /* 0x0000001607127207 */ /* 0x000fe40004800000 */
[----:B------:R-:W-:-:S07]  /*1390*/  SEL R22, R22, R7, !P1 ;  /* 0x0000000716167207 */ /* 0x000fce0004800000 */
.L_x_12:
[----:B------:R-:W-:Y:S05]  /*13a0*/  @!P2 BRA `(.L_x_15) ;  /* 0x00000000000ca947 */ /* 0x000fea0003800000 */
[----:B------:R-:W-:Y:S01]  /*13b0*/  UCGABAR_WAIT ;  /* 0x0000000000007dc7 */ /* 0x000fe20008000000 */
[----:B------:R-:W-:Y:S01]  /*13c0*/  CCTL.IVALL ;  /* 0x00000000ff00798f */ /* 0x000fe20002000000 */
[----:B------:R-:W-:Y:S05]  /*13d0*/  BRA `(.L_x_16) ;  /* 0x0000000000047947 */ /* 0x000fea0003800000 */
.L_x_15:
[----:B------:R-:W-:Y:S06]  /*13e0*/  BAR.SYNC.DEFER_BLOCKING 0x0 ;  /* 0x0000000000007b1d */ /* 0x000fec0000010000 */
.L_x_16:
[----:B------:R-:W-:Y:S05]  /*13f0*/  @!P4 BRA `(.L_x_17) ;  /* 0x000000540080c947 */ /* 0x000fea0003800000 */
[----:B------:R-:W-:-:S13]  /*1400*/  ISETP.GT.U32.AND P0, PT, R36, 0x1, PT ;  /* 0x000000012400780c */ /* 0x000fda0003f04070 */
[----:B------:R-:W-:Y:S05]  /*1410*/  @P0 EXIT ;  /* 0x000000000000094d */ /* 0x000fea0003800000 */
.L_x_18:
[----:B------:R-:W-:-:S08]  /*1420*/  NOP ;  /* 0x0000000000007918 */ /* 0x000fd00000000000 */
[----:B------:R-:W1:Y:S02]  /*1430*/  USETMAXREG.TRY_ALLOC.CTAPOOL UP0, 0xe8 ;  /* 0x000000e8000079c8 */ /* 0x000e640008000600 */
[----:B-1----:R-:W-:-:S13]  /*1440*/  PLOP3.LUT P0, PT, PT, PT, UP0, 0x80, 0x0 ;  /* 0x000000000000781c */ /* 0x002fda0003f0f008 */
[----:B------:R-:W-:Y:S05]  /*1450*/  @!P0 BRA `(.L_x_18) ;  /* 0xfffffffc00f08947 */ /* 0x000fea000383ffff */
[----:B------:R-:W-:-:S13]  /*1460*/  LOP3.LUT P0, RZ, R3, 0xff, RZ, 0xc0, !PT ;  /* 0x000000ff03ff7812 */ /* 0x000fda000780c0ff */
[----:B------:R-:W-:Y:S05]  /*1470*/  @!P0 EXIT ;  /* 0x000000000000894d */ /* 0x000fea0003800000 */
[----:B------:R-:W2:Y:S01]  /*1480*/  LDL.64 R10, [R1] ;  /* 0x00000000010a7983 */ /* 0x000ea20000100a00 */
[CC--:B------:R-:W-:Y:S01]  /*1490*/  LEA.HI R3, R8.reuse, R5.reuse, RZ, 0x2 ;  /* 0x0000000508037211 */ /* 0x0c0fe200078f10ff */
[----:B------:R-:W1:Y:S01]  /*14a0*/  S2UR UR4, SR_CgaCtaId ;  /* 0x00000000000479c3 */ /* 0x000e620000008800 */
[----:B------:R-:W-:Y:S01]  /*14b0*/  LEA.HI R8, R8, R5, RZ, 0x5 ;  /* 0x0000000508087211 */ /* 0x000fe200078f28ff */
[----:B------:R-:W-:Y:S01]  /*14c0*/  UISETP.LT.AND UP0, UPT, UR40, 0x1, UPT ;  /* 0x000000012800788c */ /* 0x000fe2000bf01270 */
[--C-:B------:R-:W-:Y:S01]  /*14d0*/  SHF.R.S32.HI R92, RZ, 0x2, R3.reuse ;  /* 0x00000002ff5c7819 */ /* 0x100fe20000011403 */
[----:B------:R-:W-:Y:S01]  /*14e0*/  UIADD3 UR5, UR43, -0x1, URZ ;  /* 0xffffffff2b057890 */ /* 0x000fe2000fffe03f */
[----:B------:R-:W-:Y:S01]  /*14f0*/  SHF.R.S32.HI R7, RZ, 0x1f, R3 ;  /* 0x0000001fff077819 */ /* 0x000fe20000011403 */
[----:B------:R-:W-:Y:S01]  /*1500*/  USEL UR42, UR40, 0x1, UP0 ;  /* 0x00000001282a7887 */ /* 0x000fe20008000000 */
[----:B------:R-:W-:Y:S01]  /*1510*/  LOP3.LUT R4, R3, 0xfffffffc, RZ, 0xc0, !PT ;  /* 0xfffffffc03047812 */ /* 0x000fe200078ec0ff */
[----:B------:R-:W3:Y:S01]  /*1520*/  LDC R98, c[0x0][0x658] ;  /* 0x00019600ff627b82 */ /* 0x000ee20000000800 */
[----:B------:R-:W-:Y:S01]  /*1530*/  LEA.HI R7, R7, R92, RZ, 0x3 ;  /* 0x0000005c07077211 */ /* 0x000fe200078f18ff */
[----:B------:R-:W-:Y:S01]  /*1540*/  UMOV UR41, 0x400 ;  /* 0x0000040000297882 */ /* 0x000fe20000000000 */
[----:B------:R-:W-:Y:S01]  /*1550*/  SHF.R.S32.HI R3, RZ, 0x5, R8 ;  /* 0x00000005ff037819 */ /* 0x000fe20000011408 */
[----:B------:R-:W-:Y:S01]  /*1560*/  UISETP.NE.AND UP0, UPT, UR5, URZ, UPT ;  /* 0x0000003f0500728c */ /* 0x000fe2000bf05270 */
[----:B------:R-:W-:Y:S01]  /*1570*/  LOP3.LUT R7, R7, 0xfffffff8, RZ, 0xc0, !PT ;  /* 0xfffffff807077812 */ /* 0x000fe200078ec0ff */
[----:B------:R-:W-:Y:S01]  /*1580*/  IMAD.IADD R4, R5, 0x1, -R4 ;  /* 0x0000000105047824 */ /* 0x000fe200078e0a04 */
[----:B------:R-:W-:Y:S01]  /*1590*/  ULDC UR6, c[0x0][0x284] ;  /* 0x0000a10000067ab9 */ /* 0x000fe20000000800 */
[----:B------:R-:W4:Y:S01]  /*15a0*/  LDC.64 R96, c[0x0][0x5c8] ;  /* 0x00017200ff607b82 */ /* 0x000f220000000a00 */
[----:B------:R-:W-:Y:S01]  /*15b0*/  IMAD.MOV.U32 R5, RZ, RZ, 0x1 ;  /* 0x00000001ff057424 */ /* 0x000fe200078e00ff */
[----:B------:R-:W-:Y:S01]  /*15c0*/  LOP3.LUT R104, R23, 0x1, RZ, 0xfc, !PT ;  /* 0x0000000117687812 */ /* 0x000fe200078efcff */
[----:B------:R-:W-:Y:S01]  /*15d0*/  IMAD.IADD R92, R92, 0x1, -R7 ;  /* 0x000000015c5c7824 */ /* 0x000fe200078e0a07 */
[----:B------:R-:W-:Y:S01]  /*15e0*/  USHF.L.U32 UR45, UR40, 0x1, URZ ;  /* 0x00000001282d7899 */ /* 0x000fe2000800063f */
[----:B------:R-:W-:Y:S01]  /*15f0*/  IMAD.SHL.U32 R94, R4, 0x2, RZ ;  /* 0x00000002045e7824 */ /* 0x000fe200078e00ff */
[----:B------:R-:W-:Y:S01]  /*1600*/  UIADD3 UR42, -UR42, UR40, URZ ;  /* 0x000000282a2a7290 */ /* 0x000fe2000fffe13f */
[--C-:B------:R-:W-:Y:S01]  /*1610*/  IMAD R103, R3, -0x10, -R92.reuse ;  /* 0xfffffff003677824 */ /* 0x100fe200078e0a5c */
[----:B------:R-:W0:Y:S01]  /*1620*/  LDC R99, c[0x0][0x288] ;  /* 0x0000a200ff637b82 */ /* 0x000e220000000800 */
[----:B------:R-:W-:Y:S01]  /*1630*/  SHF.R.S32.HI R93, RZ, 0x1f, R92 ;  /* 0x0000001fff5d7819 */ /* 0x000fe2000001145c */
[----:B-1----:R-:W-:Y:S01]  /*1640*/  ULEA UR41, UR4, UR41, 0x18 ;  /* 0x0000002904297291 */ /* 0x002fe2000f8ec03f */
[----:B------:R-:W-:Y:S01]  /*1650*/  SHF.R.S32.HI R95, RZ, 0x1f, R94 ;  /* 0x0000001fff5f7819 */ /* 0x000fe2000001145e */
[----:B------:R-:W-:Y:S01]  /*1660*/  USHF.L.U32 UR4, UR5, 0x3, URZ ;  /* 0x0000000305047899 */ /* 0x000fe2000800063f */
[----:B------:R-:W-:Y:S01]  /*1670*/  VIADD R103, R103, UR6 ;  /* 0x0000000667677c36 */ /* 0x000fe20008000000 */
[----:B------:R-:W-:Y:S01]  /*1680*/  USEL UR5, URZ, 0x1, UP0 ;  /* 0x000000013f057887 */ /* 0x000fe20008000000 */
[----:B------:R-:W-:Y:S01]  /*1690*/  IMAD.WIDE R92, R3, 0x10, R92 ;  /* 0x00000010035c7825 */ /* 0x000fe200078e025c */
[----:B------:R-:W1:Y:S01]  /*16a0*/  LDC R101, c[0x0][0x600] ;  /* 0x00018000ff657b82 */ /* 0x000e620000000800 */
[----:B------:R-:W-:-:S02]  /*16b0*/  UIADD3 UR46, UR41, 0x60, URZ ;  /* 0x00000060292e7890 */ /* 0x000fc4000fffe03f */
[----:B------:R-:W-:Y:S01]  /*16c0*/  IMAD.MOV.U32 R3, RZ, RZ, -0x1 ;  /* 0xffffffffff037424 */ /* 0x000fe200078e00ff */
[----:B------:R-:W-:Y:S01]  /*16d0*/  ULOP3.LUT UR4, UR4, 0x8, URZ, 0xc0, !UPT ;  /* 0x0000000804047892 */ /* 0x000fe2000f8ec03f */
[----:B------:R-:W-:Y:S01]  /*16e0*/  IMAD.U32 R105, RZ, RZ, UR5 ;  /* 0x00000005ff697e24 */ /* 0x000fe2000f8e00ff */
[----:B------:R-:W-:Y:S02]  /*16f0*/  ULEA UR43, UR43, UR46, 0x3 ;  /* 0x0000002e2b2b7291 */ /* 0x000fe4000f8e183f */
[-C--:B---3--:R-:W-:Y:S01]  /*1700*/  SHF.L.U32 R3, R3, R98.reuse, RZ ;  /* 0x0000006203037219 */ /* 0x088fe200000006ff */
[----:B------:R-:W-:Y:S01]  /*1710*/  ULOP3.LUT UR47, UR4, 0x8, URZ, 0x3c, !UPT ;  /* 0x00000008042f7892 */ /* 0x000fe2000f8e3c3f */
[C---:B----4-:R-:W-:Y:S01]  /*1720*/  SHF.L.U64.HI R97, R96.reuse, 0x3, R97 ;  /* 0x0000000360617819 */ /* 0x050fe20000010261 */
[----:B------:R-:W-:Y:S01]  /*1730*/  IMAD.SHL.U32 R96, R96, 0x8, RZ ;  /* 0x0000000860607824 */ /* 0x000fe200078e00ff */
[----:B------:R-:W-:Y:S01]  /*1740*/  SHF.L.U32 R98, R5, R98, RZ ;  /* 0x0000006205627219 */ /* 0x000fe200000006ff */
[----:B------:R-:W-:Y:S01]  /*1750*/  ULOP3.LUT UR44, UR4, 0x18, URZ, 0x3c, !UPT ;  /* 0x00000018042c7892 */ /* 0x000fe2000f8e3c3f */
[----:B------:R-:W-:Y:S01]  /*1760*/  LOP3.LUT R102, RZ, R3, RZ, 0x33, !PT ;  /* 0x00000003ff667212 */ /* 0x000fe200078e33ff */
[----:B0-----:R-:W-:-:S02]  /*1770*/  IMAD R99, R4, -0x2, R99 ;  /* 0xfffffffe04637824 */ /* 0x001fc400078e0263 */
[----:B-1----:R-:W-:Y:S01]  /*1780*/  VIADD R101, R101, 0xffffffff ;  /* 0xffffffff65657836 */ /* 0x002fe20000000000 */
[----:B--2---:R-:W-:-:S07]  /*1790*/  SHF.L.U64.HI R100, R10, 0x1, R0 ;  /* 0x000000010a647819 */ /* 0x004fce0000010200 */
.L_x_166:
[----:B------:R-:W-:-:S04]  /*17a0*/  SHF.L.U32 R0, R105, 0x1f, RZ ;  /* 0x0000001f69007819 */ /* 0x000fc800000006ff */
[----:B------:R-:W0:Y:S02]  /*17b0*/  SYNCS.PHASECHK.TRANS64.TRYWAIT P0, [UR43+-0x8], R0 ;  /* 0xfffff800ff0075a7 */ /* 0x000e24000800016b */
[----:B01-34-:R-:W-:Y:S05]  /*17c0*/  @!P0 BRA `(.L_x_19) ;  /* 0x0000006000f48947 */ /* 0x01bfea0003800000 */
.L_x_189:
[----:B------:R-:W-:Y:S02]  /*17d0*/  ULDC UR4, c[0x0][0x28c] ;  /* 0x0000a30000047ab9 */ /* 0x000fe40000000800 */
[----:B------:R-:W-:-:S13]  /*17e0*/  ISETP.LT.AND P0, PT, RZ, UR4, PT ;  /* 0x00000004ff007c0c */ /* 0x000fda000bf01270 */
[----:B------:R-:W-:Y:S05]  /*17f0*/  @P0 BRA `(.L_x_20) ;  /* 0x0000000000400947 */ /* 0x000fea0003800000 */
[----:B0-----:R-:W-:Y:S01]  /*1800*/  MOV R0, 0x0 ;  /* 0x0000000000007802 */ /* 0x001fe20000000f00 */
[----:B------:R-:W-:Y:S01]  /*1810*/  ULDC.64 UR4, c[0x4][0x68] ;  /* 0x01001a0000047ab9 */ /* 0x000fe20000000a00 */
[----:B------:R-:W-:Y:S01]  /*1820*/  ULDC.64 UR6, c[0x4][0x8] ;  /* 0x0100020000067ab9 */ /* 0x000fe20000000a00 */
[----:B------:R-:W-:Y:S01]  /*1830*/  IMAD.U32 R4, RZ, RZ, UR4 ;  /* 0x00000004ff047e24 */ /* 0x000fe2000f8e00ff */
[----:B------:R0:W1:Y:S01]  /*1840*/  LDC.64 R14, c[0x4][R0] ;  /* 0x01000000000e7b82 */ /* 0x0000620000000a00 */
[----:B------:R-:W-:Y:S01]  /*1850*/  IMAD.U32 R5, RZ, RZ, UR5 ;  /* 0x00000005ff057e24 */ /* 0x000fe2000f8e00ff */
[----:B------:R-:W-:Y:S01]  /*1860*/  ULDC.64 UR4, c[0x4][0x70] ;  /* 0x01001c0000047ab9 */ /* 0x000fe20000000a00 */
[----:B------:R-:W-:Y:S02]  /*1870*/  IMAD.U32 R10, RZ, RZ, UR6 ;  /* 0x00000006ff0a7e24 */ /* 0x000fe4000f8e00ff */
[----:B------:R-:W-:Y:S02]  /*1880*/  IMAD.U32 R6, RZ, RZ, UR4 ;  /* 0x00000004ff067e24 */ /* 0x000fe4000f8e00ff */
[----:B------:R-:W-:-:S02]  /*1890*/  IMAD.U32 R7, RZ, RZ, UR5 ;  /* 0x00000005ff077e24 */ /* 0x000fc4000f8e00ff */
[----:B------:R-:W-:Y:S02]  /*18a0*/  IMAD.U32 R11, RZ, RZ, UR7 ;  /* 0x00000007ff0b7e24 */ /* 0x000fe4000f8e00ff */
[----:B------:R-:W-:Y:S02]  /*18b0*/  IMAD.MOV.U32 R8, RZ, RZ, 0x1e1 ;  /* 0x000001e1ff087424 */ /* 0x000fe400078e00ff */
[----:B------:R-:W-:Y:S02]  /*18c0*/  IMAD.MOV.U32 R12, RZ, RZ, 0x1 ;  /* 0x00000001ff0c7424 */ /* 0x000fe400078e00ff */
[----:B0-----:R-:W-:-:S07]  /*18d0*/  IMAD.MOV.U32 R13, RZ, RZ, RZ ;  /* 0x000000ffff0d7224 */ /* 0x001fce00078e00ff */
[----:B------:R-:W-:-:S07]  /*18e0*/  LEPC R20, `(.L_x_20) ;  /* 0x000000001014794e */ /* 0x000fce0000000000 */
[----:B-1---5:R-:W-:Y:S05]  /*18f0*/  CALL.ABS.NOINC R14 ;  /* 0x000000000e007343 */ /* 0x022fea0003c00000 */
.L_x_20:
[----:B------:R-:W-:-:S13]  /*1900*/  ISETP.NE.AND P0, PT, R104, 0x3, PT ;  /* 0x000000036800780c */ /* 0x000fda0003f05270 */
[----:B------:R-:W-:Y:S05]  /*1910*/  @!P0 BRA `(.L_x_21) ;  /* 0x0000000000048947 */ /* 0x000fea0003800000 */
[----:B------:R-:W-:Y:S01]  /*1920*/  BPT.TRAP 0x1 ;  /* 0x000000040000795c */ /* 0x000fe20000300000 */
.L_x_21:
[----:B0-----:R-:W-:Y:S02]  /*1930*/  IMAD.U32 R3, RZ, RZ, UR38 ;  /* 0x00000026ff037e24 */ /* 0x001fe4000f8e00ff */
[----:B------:R-:W-:-:S03]  /*1940*/  IMAD.U32 R0, RZ, RZ, UR39 ;  /* 0x00000027ff007e24 */ /* 0x000fc6000f8e00ff */
[----:B------:R-:W-:Y:S02]  /*1950*/  LEA R3, R3, UR41, 0x3 ;  /* 0x0000002903037c11 */ /* 0x000fe4000f8e18ff */
[----:B------:R-:W-:-:S04]  /*1960*/  SHF.L.U32 R0, R0, 0x1f, RZ ;  /* 0x0000001f00007819 */ /* 0x000fc800000006ff */
[----:B------:R0:W1:Y:S01]  /*1970*/  SYNCS.PHASECHK.TRANS64.TRYWAIT P1, [R3+URZ], R0 ;  /* 0x00000000030075a7 */ /* 0x000062000802017f */
[----:B------:R-:W-:Y:S05]  /*1980*/  @!P0 BRA `(.L_x_22) ;  /* 0x0000000000048947 */ /* 0x000fea0003800000 */
[----:B------:R-:W-:Y:S01]  /*1990*/  BPT.TRAP 0x1 ;  /* 0x000000040000795c */ /* 0x000fe20000300000 */
.L_x_22:
[----:B------:R-:W-:-:S05]  /*19a0*/  IMAD.U32 R4, RZ, RZ, UR42 ;  /* 0x0000002aff047e24 */ /* 0x000fca000f8e00ff */
[----:B------:R-:W-:Y:S01]  /*19b0*/  ISETP.GE.AND P2, PT, R4, 0x1, PT ;  /* 0x000000010400780c */ /* 0x000fe20003f46270 */
[----:B-1----:R-:W-:-:S12]  /*19c0*/  @P1 BRA `(.L_x_23) ;  /* 0x0000000000081947 */ /* 0x002fd80003800000 */
[----:B------:R-:W1:Y:S02]  /*19d0*/  SYNCS.PHASECHK.TRANS64.TRYWAIT P1, [R3+URZ], R0 ;  /* 0x00000000030075a7 */ /* 0x000e64000802017f */
[----:B-1----:R-:W-:Y:S05]  /*19e0*/  @!P1 BRA `(.L_x_24) ;  /* 0x0000006000849947 */ /* 0x002fea0003800000 */
.L_x_23:
[----:B------:R-:W-:Y:S05]  /*19f0*/  WARPSYNC.ALL ;  /* 0x0000000000007948 */ /* 0x000fea0003800000 */
[----:B------:R-:W-:Y:S01]  /*1a00*/  UIADD3 UR4, UR41, 0x180, URZ ;  /* 0x0000018029047890 */ /* 0x000fe2000fffe03f */
[----:B------:R-:W-:Y:S01]  /*1a10*/  WARPGROUP.ARRIVE ;  /* 0x00000000000079c5 */ /* 0x000fe20000000000 */
[----:B------:R-:W-:Y:S02]  /*1a20*/  UIADD3 UR5, UR41, 0xa180, URZ ;  /* 0x0000a18029057890 */ /* 0x000fe4000fffe03f */
[----:B------:R-:W-:Y:S02]  /*1a30*/  USHF.R.U32.HI UR4, URZ, 0x4, UR4 ;  /* 0x000000043f047899 */ /* 0x000fe40008011604 */
[----:B------:R-:W-:-:S02]  /*1a40*/  USHF.R.U32.HI UR5, URZ, 0x4, UR5 ;  /* 0x000000043f057899 */ /* 0x000fc40008011605 */
[----:B------:R-:W-:Y:S02]  /*1a50*/  ULOP3.LUT UR4, UR4, 0x3fff, URZ, 0xc0, !UPT ;  /* 0x00003fff04047892 */ /* 0x000fe4000f8ec03f */
[----:B------:R-:W-:Y:S02]  /*1a60*/  ULOP3.LUT UR5, UR5, 0x3fff, URZ, 0xc0, !UPT ;  /* 0x00003fff05057892 */ /* 0x000fe4000f8ec03f */
[----:B------:R-:W-:Y:S02]  /*1a70*/  ULOP3.LUT UR8, UR4, 0x10000, URZ, 0xfc, !UPT ;  /* 0x0001000004087892 */ /* 0x000fe4000f8efc3f */
[----:B------:R-:W-:Y:S02]  /*1a80*/  ULOP3.LUT UR9, UR5, 0x10000, URZ, 0xfc, !UPT ;  /* 0x0001000005097892 */ /* 0x000fe4000f8efc3f */
[----:B------:R-:W-:Y:S02]  /*1a90*/  ULEA UR10, UR38, UR8, 0x9 ;  /* 0x00000008260a7291 */ /* 0x000fe4000f8e483f */
[----:B------:R-:W-:Y:S01]  /*1aa0*/  ULEA UR11, UR38, UR9, 0xa ;  /* 0x00000009260b7291 */ /* 0x000fe2000f8e503f */
[----:B------:R-:W-:Y:S01]  /*1ab0*/  UMOV UR5, 0x40000040 ;  /* 0x4000004000057882 */ /* 0x000fe20000000000 */
[----:B------:R-:W-:-:S03]  /*1ac0*/  UMOV UR7, 0x40000040 ;  /* 0x4000004000077882 */ /* 0x000fc60000000000 */
[----:B------:R-:W-:Y:S02]  /*1ad0*/  UMOV UR4, UR10 ;  /* 0x0000000a00047c82 */ /* 0x000fe40008000000 */
[----:B------:R-:W-:Y:S02]  /*1ae0*/  UMOV UR6, UR11 ;  /* 0x0000000b00067c82 */ /* 0x000fe40008000000 */
[----:B------:R-:W-:Y:S01]  /*1af0*/  HGMMA.64x128x16.F32 R24, gdesc[UR4], RZ, !UPT, gsb0 ;  /* 0x01e00000041879f0 */ /* 0x000fe2000c0008ff */
[----:B------:R-:W-:Y:S02]  /*1b00*/  UIADD3 UR4, UR10, 0x2, URZ ;  /* 0x000000020a047890 */ /* 0x000fe4000fffe03f */
[----:B------:R-:W-:Y:S01]  /*1b10*/  UIADD3 UR6, UR11, 0x2, URZ ;  /* 0x000000020b067890 */ /* 0x000fe2000fffe03f */
[----:B------:R-:W-:Y:S01]  /*1b20*/  UMOV UR5, 0x40000040 ;  /* 0x4000004000057882 */ /* 0x000fe20000000000 */
[----:B------:R-:W-:Y:S01]  /*1b30*/  UMOV UR7, 0x40000040 ;  /* 0x4000004000077882 */ /* 0x000fe20000000000 */
[----:B------:R-:W-:-:S02]  /*1b40*/  WARPGROUP.DEPBAR.LE gsb0, 0x0 ;  /* 0x00008000000079c5 */ /* 0x000fc40000010000 */
[----:B------:R-:W-:-:S06]  /*1b50*/  WARPGROUP.ARRIVE ;  /* 0x00000000000079c5 */ /* 0x000fcc0000000000 */
[----:B------:R-:W-:Y:S01]  /*1b60*/  HGMMA.64x128x16.F32 R24, gdesc[UR4], R24, gsb0 ;  /* 0x01e00000041879f0 */ /* 0x000fe20008000818 */
[----:B------:R-:W-:Y:S02]  /*1b70*/  UIADD3 UR4, UR10, 0x4, URZ ;  /* 0x000000040a047890 */ /* 0x000fe4000fffe03f */
[----:B------:R-:W-:Y:S01]  /*1b80*/  UIADD3 UR6, UR11, 0x4, URZ ;  /* 0x000000040b067890 */ /* 0x000fe2000fffe03f */
[----:B------:R-:W-:Y:S01]  /*1b90*/  UMOV UR5, 0x40000040 ;  /* 0x4000004000057882 */ /* 0x000fe20000000000 */
[----:B------:R-:W-:Y:S01]  /*1ba0*/  UMOV UR7, 0x40000040 ;  /* 0x4000004000077882 */ /* 0x000fe20000000000 */
[----:B------:R-:W-:Y:S02]  /*1bb0*/  WARPGROUP.DEPBAR.LE gsb0, 0x0 ;  /* 0x00008000000079c5 */ /* 0x000fe40000010000 */
        /* <DEDUP_REMOVED lines=8> */
[----:B------:R-:W-:Y:S03]  /*1c40*/  HGMMA.64x128x16.F32 R24, gdesc[UR4], R24, gsb0 ;  /* 0x01e00000041879f0 */ /* 0x000fe60008000818 */
[----:B------:R-:W-:Y:S02]  /*1c50*/  WARPGROUP.DEPBAR.LE gsb0, 0x0 ;  /* 0x00008000000079c5 */ /* 0x000fe40000010000 */
[----:B------:R-:W-:Y:S05]  /*1c60*/  @!P2 BRA `(.L_x_25) ;  /* 0x000000040014a947 */ /* 0x000fea0003800000 */
[----:B------:R-:W-:Y:S01]  /*1c70*/  UIADD3 UR4, UR38, 0x1, URZ ;  /* 0x0000000126047890 */ /* 0x000fe2000fffe03f */
[----:B01----:R-:W-:Y:S02]  /*1c80*/  IMAD.U32 R0, RZ, RZ, UR42 ;  /* 0x0000002aff007e24 */ /* 0x003fe4000f8e00ff */
[----:B------:R-:W-:Y:S01]  /*1c90*/  IMAD.U32 R3, RZ, RZ, UR38 ;  /* 0x00000026ff037e24 */ /* 0x000fe2000f8e00ff */
[----:B------:R-:W-:-:S04]  /*1ca0*/  UISETP.NE.AND UP0, UPT, UR4, 0x5, UPT ;  /* 0x000000050400788c */ /* 0x000fc8000bf05270 */
[----:B------:R-:W-:Y:S02]  /*1cb0*/  USEL UR5, URZ, 0x1, UP0 ;  /* 0x000000013f057887 */ /* 0x000fe40008000000 */
[----:B------:R-:W-:Y:S02]  /*1cc0*/  USEL UR10, UR4, URZ, UP0 ;  /* 0x0000003f040a7287 */ /* 0x000fe40008000000 */
[----:B------:R-:W-:-:S06]  /*1cd0*/  ULOP3.LUT UR5, UR39, UR5, URZ, 0x3c, !UPT ;  /* 0x0000000527057292 */ /* 0x000fcc000f8e3c3f */
[----:B------:R-:W-:-:S07]  /*1ce0*/  IMAD.U32 R6, RZ, RZ, UR5 ;  /* 0x00000005ff067e24 */ /* 0x000fce000f8e00ff */
.L_x_32:
[----:B------:R-:W-:Y:S05]  /*1cf0*/  @!P0 BRA `(.L_x_26) ;  /* 0x0000000000048947 */ /* 0x000fea0003800000 */
[----:B------:R-:W-:Y:S01]  /*1d00*/  BPT.TRAP 0x1 ;  /* 0x000000040000795c */ /* 0x000fe20000300000 */
.L_x_26:
[----:B------:R-:W-:Y:S01]  /*1d10*/  ULEA UR4, UR10, UR41, 0x3 ;  /* 0x000000290a047291 */ /* 0x000fe2000f8e183f */
[----:B------:R-:W-:-:S08]  /*1d20*/  SHF.L.U32 R4, R6, 0x1f, RZ ;  /* 0x0000001f06047819 */ /* 0x000fd000000006ff */
[----:B------:R0:W1:Y:S01]  /*1d30*/  SYNCS.PHASECHK.TRANS64.TRYWAIT P1, [UR4], R4 ;  /* 0x00000004ff0075a7 */ /* 0x0000620008020144 */
[----:B------:R-:W-:Y:S05]  /*1d40*/  @!P0 BRA `(.L_x_27) ;  /* 0x0000000000048947 */ /* 0x000fea0003800000 */
[----:B------:R-:W-:Y:S01]  /*1d50*/  BPT.TRAP 0x1 ;  /* 0x000000040000795c */ /* 0x000fe20000300000 */
.L_x_27:
[----:B-1----:R-:W-:Y:S05]  /*1d60*/  @P1 BRA `(.L_x_28) ;  /* 0x0000000000081947 */ /* 0x002fea0003800000 */
[----:B------:R-:W1:Y:S02]  /*1d70*/  SYNCS.PHASECHK.TRANS64.TRYWAIT P1, [UR4], R4 ;  /* 0x00000004ff0075a7 */ /* 0x000e640008020144 */
[----:B-1----:R-:W-:Y:S05]  /*1d80*/  @!P1 BRA `(.L_x_29) ;  /* 0x0000005c00b09947 */ /* 0x002fea0003800000 */
.L_x_28:
[----:B------:R-:W-:Y:S01]  /*1d90*/  ULEA UR11, UR10, UR8, 0x9 ;  /* 0x000000080a0b7291 */ /* 0x000fe2000f8e483f */
[----:B------:R-:W-:Y:S01]  /*1da0*/  WARPGROUP.ARRIVE ;  /* 0x00000000000079c5 */ /* 0x000fe20000000000 */
[----:B------:R-:W-:Y:S01]  /*1db0*/  ULEA UR12, UR10, UR9, 0xa ;  /* 0x000000090a0c7291 */ /* 0x000fe2000f8e503f */
[----:B------:R-:W-:Y:S01]  /*1dc0*/  UMOV UR5, 0x40000040 ;  /* 0x4000004000057882 */ /* 0x000fe20000000000 */
[----:B------:R-:W-:-:S03]  /*1dd0*/  UMOV UR7, 0x40000040 ;  /* 0x4000004000077882 */ /* 0x000fc60000000000 */
[----:B------:R-:W-:Y:S02]  /*1de0*/  UMOV UR4, UR11 ;  /* 0x0000000b00047c82 */ /* 0x000fe40008000000 */
[----:B------:R-:W-:Y:S02]  /*1df0*/  UMOV UR6, UR12 ;  /* 0x0000000c00067c82 */ /* 0x000fe40008000000 */
[----:B------:R-:W-:Y:S01]  /*1e00*/  HGMMA.64x128x16.F32 R24, gdesc[UR4], R24, gsb0 ;  /* 0x01e00000041879f0 */ /* 0x000fe20008000818 */
        /* <DEDUP_REMOVED lines=23> */
[----:B------:R-:W-:Y:S01]  /*1f80*/  BPT.TRAP 0x1 ;  /* 0x000000040000795c */ /* 0x000fe20000300000 */
.L_x_30:
[----:B------:R-:W-:-:S13]  /*1f90*/  ISETP.NE.AND P1, PT, R89, RZ, PT ;  /* 0x000000ff5900720c */ /* 0x000fda0003f25270 */
[----:B01----:R-:W-:-:S05]  /*1fa0*/  @P1 LEA R4, R3, UR41, 0x3 ;  /* 0x0000002903041c11 */ /* 0x003fca000f8e18ff */
[----:B------:R-:W-:-:S05]  /*1fb0*/  @P1 VIADD R5, R4, 0x28 ;  /* 0x0000002804051836 */ /* 0x000fca0000000000 */
[----:B------:R-:W-:-:S04]  /*1fc0*/  @P1 PRMT R5, R88, 0x654, R5 ;  /* 0x0000065458051816 */ /* 0x000fc80000000005 */
[----:B------:R0:W-:Y:S01]  /*1fd0*/  @P1 SYNCS.ARRIVE.TRANS64.RED.A1T0 RZ, [R5+URZ], RZ ;  /* 0x000000ff05ff19a7 */ /* 0x0001e2000810043f */
[----:B------:R-:W-:-:S13]  /*1fe0*/  ISETP.GT.U32.AND P1, PT, R23, 0x1, PT ;  /* 0x000000011700780c */ /* 0x000fda0003f24070 */
[----:B0-----:R-:W-:Y:S05]  /*1ff0*/  @P1 BRA `(.L_x_31) ;  /* 0x0000000000041947 */ /* 0x001fea0003800000 */
[----:B------:R-:W-:Y:S01]  /*2000*/  BPT.TRAP 0x1 ;  /* 0x000000040000795c */ /* 0x000fe20000300000 */
.L_x_31:
[----:B------:R-:W-:Y:S01]  /*2010*/  UIADD3 UR10, UR10, 0x1, URZ ;  /* 0x000000010a0a7890 */ /* 0x000fe2000fffe03f */
[C---:B------:R-:W-:Y:S01]  /*2020*/  ISETP.GT.AND P2, PT, R0.reuse, 0x1, PT ;  /* 0x000000010000780c */ /* 0x040fe20003f44270 */
[----:B------:R-:W-:Y:S02]  /*2030*/  VIADD R3, R3, 0x1 ;  /* 0x0000000103037836 */ /* 0x000fe40000000000 */
[----:B------:R-:W-:Y:S01]  /*2040*/  UISETP.NE.AND UP0, UPT, UR10, 0x5, UPT ;  /* 0x000000050a00788c */ /* 0x000fe2000bf05270 */
[----:B------:R-:W-:Y:S02]  /*2050*/  VIADD R0, R0, 0xffffffff ;  /* 0xffffffff00007836 */ /* 0x000fe40000000000 */
[C---:B------:R-:W-:Y:S01]  /*2060*/  ISETP.NE.AND P1, PT, R3.reuse, 0x5, PT ;  /* 0x000000050300780c */ /* 0x040fe20003f25270 */
[----:B------:R-:W-:Y:S02]  /*2070*/  USEL UR4, URZ, 0x1, UP0 ;  /* 0x000000013f047887 */ /* 0x000fe40008000000 */
[----:B------:R-:W-:Y:S01]  /*2080*/  USEL UR10, UR10, URZ, UP0 ;  /* 0x0000003f0a0a7287 */ /* 0x000fe20008000000 */
[----:B------:R-:W-:-:S03]  /*2090*/  SEL R3, R3, RZ, P1 ;  /* 0x000000ff03037207 */ /* 0x000fc60000800000 */
[----:B------:R-:W-:Y:S01]  /*20a0*/  LOP3.LUT R6, R6, UR4, RZ, 0x3c, !PT ;  /* 0x0000000406067c12 */ /* 0x000fe2000f8e3cff */
[----:B------:R-:W-:Y:S07]  /*20b0*/  @P2 BRA `(.L_x_32) ;  /* 0xfffffffc000c2947 */ /* 0x000fee000383ffff */
.L_x_25:
[----:B01----:R-:W0:Y:S01]  /*20c0*/  LDC R0, c[0x0][0x28c] ;  /* 0x0000a300ff007b82 */ /* 0x003e220000000800 */
[----:B------:R-:W-:-:S04]  /*20d0*/  IMAD.U32 R3, RZ, RZ, UR47 ;  /* 0x0000002fff037e24 */ /* 0x000fc8000f8e00ff */
[----:B------:R1:W-:Y:S01]  /*20e0*/  SYNCS.ARRIVE.TRANS64.A1T0 RZ, [R3+UR46], RZ ;  /* 0x000000ff03ff79a7 */ /* 0x0003e2000810002e */
[----:B0-----:R-:W-:-:S13]  /*20f0*/  ISETP.GE.AND P1, PT, R0, 0x1, PT ;  /* 0x000000010000780c */ /* 0x001fda0003f26270 */
[----:B-1----:R-:W-:Y:S05]  /*2100*/  @!P1 BRA `(.L_x_33) ;  /* 0x0000000000449947 */ /* 0x002fea0003800000 */
[----:B------:R-:W-:Y:S05]  /*2110*/  @!P0 BRA `(.L_x_34) ;  /* 0x0000000000048947 */ /* 0x000fea0003800000 */
[----:B------:R-:W-:Y:S01]  /*2120*/  BPT.TRAP 0x1 ;  /* 0x000000040000795c */ /* 0x000fe20000300000 */
.L_x_34:
[----:B------:R-:W-:-:S13]  /*2130*/  ISETP.NE.AND P0, PT, R89, RZ, PT ;  /* 0x000000ff5900720c */ /* 0x000fda0003f05270 */
[----:B------:R-:W-:-:S05]  /*2140*/  VOTEU.ANY UP0, P0 ;  /* 0x00000000003f7886 */ /* 0x000fca0000000100 */
[----:B------:R-:W-:-:S06]  /*2150*/  @UP0 UIADD3 UR4, UR38, UR42, URZ ;  /* 0x0000002a26040290 */ /* 0x000fcc000fffe03f */
[----:B------:R-:W-:Y:S02]  /*2160*/  IMAD.U32 R4, RZ, RZ, UR4 ;  /* 0x00000004ff047e24 */ /* 0x000fe4000f8e00ff */
[----:B------:R-:W-:Y:S02]  /*2170*/  IMAD.U32 R3, RZ, RZ, UR4 ;  /* 0x00000004ff037e24 */ /* 0x000fe4000f8e00ff */
[----:B------:R-:W-:-:S05]  /*2180*/  @P0 IMAD.WIDE.U32 R4, R4, -0x33333333, RZ ;  /* 0xcccccccd04040825 */ /* 0x000fca00078e00ff */
[----:B------:R-:W-:-:S05]  /*2190*/  @P0 SHF.R.U32.HI R0, RZ, 0x2, R5 ;  /* 0x00000002ff000819 */ /* 0x000fca0000011605 */
[----:B------:R-:W-:-:S05]  /*21a0*/  @P0 IMAD R0, R0, -0x5, R3 ;  /* 0xfffffffb00000824 */ /* 0x000fca00078e0203 */
[----:B------:R-:W-:-:S05]  /*21b0*/  @P0 LEA R0, R0, UR41, 0x3 ;  /* 0x0000002900000c11 */ /* 0x000fca000f8e18ff */
[----:B------:R-:W-:-:S05]  /*21c0*/  @P0 VIADD R3, R0, 0x28 ;  /* 0x0000002800030836 */ /* 0x000fca0000000000 */
[----:B------:R-:W-:-:S04]  /*21d0*/  @P0 PRMT R3, R88, 0x654, R3 ;  /* 0x0000065458030816 */ /* 0x000fc80000000003 */
[----:B------:R0:W-:Y:S01]  /*21e0*/  @P0 SYNCS.ARRIVE.TRANS64.RED.A1T0 RZ, [R3+URZ], RZ ;  /* 0x000000ff03ff09a7 */ /* 0x0001e2000810043f */
[----:B------:R-:W-:-:S13]  /*21f0*/  ISETP.GT.U32.AND P0, PT, R23, 0x1, PT ;  /* 0x000000011700780c */ /* 0x000fda0003f04070 */
[----:B0-----:R-:W-:Y:S05]  /*2200*/  @P0 BRA `(.L_x_33) ;  /* 0x0000000000040947 */ /* 0x001fea0003800000 */
[----:B------:R-:W-:Y:S01]  /*2210*/  BPT.TRAP 0x1 ;  /* 0x000000040000795c */ /* 0x000fe20000300000 */
.L_x_33:
[----:B------:R-:W-:Y:S01]  /*2220*/  SHF.L.U32 R0, R105, 0x1f, RZ ;  /* 0x0000001f69007819 */ /* 0x000fe200000006ff */
[----:B------:R-:W-:Y:S01]  /*2230*/  UIADD3 UR38, UR38, UR45, URZ ;  /* 0x0000002d26267290 */ /* 0x000fe2000fffe03f */
[----:B------:R-:W-:Y:S01]  /*2240*/  SHF.R.S32.HI R9, RZ, 0x1f, R19 ;  /* 0x0000001fff097819 */ /* 0x000fe20000011413 */
[----:B------:R-:W-:Y:S01]  /*2250*/  UISETP.GE.U32.AND UP1, UPT, UR45, 0x5, UPT ;  /* 0x000000052d00788c */ /* 0x000fe2000bf26070 */
[----:B------:R-:W0:Y:S01]  /*2260*/  SYNCS.PHASECHK.TRANS64.TRYWAIT P0, [UR43+0x8], R0 ;  /* 0x00000800ff0075a7 */ /* 0x000e22000800016b */
[----:B------:R-:W-:-:S04]  /*2270*/  UISETP.GT.U32.AND UP0, UPT, UR38, 0x4, UPT ;  /* 0x000000042600788c */ /* 0x000fc8000bf04070 */
[----:B------:R-:W-:-:S04]  /*2280*/  UISETP.LT.U32.AND UP0, UPT, UR45, 0x5, UP0 ;  /* 0x000000052d00788c */ /* 0x000fc80008701070 */
[----:B------:R-:W-:Y:S02]  /*2290*/  USEL UR6, URZ, 0x1, !UP0 ;  /* 0x000000013f067887 */ /* 0x000fe4000c000000 */
[----:B------:R-:W-:Y:S02]  /*22a0*/  @UP1 UIMAD.WIDE.U32 UR4, UR38, -0x33333333, URZ ;  /* 0xcccccccd260418a5 */ /* 0x000fe4000f8e003f */
[----:B------:R-:W-:Y:S02]  /*22b0*/  ULOP3.LUT UR39, UR39, UR6, URZ, 0x3c, !UPT ;  /* 0x0000000627277292 */ /* 0x000fe4000f8e3c3f */
[----:B------:R-:W-:-:S04]  /*22c0*/  @UP1 USHF.R.U32.HI UR4, URZ, 0x2, UR5 ;  /* 0x000000023f041899 */ /* 0x000fc80008011605 */
[----:B------:R-:W-:Y:S01]  /*22d0*/  @UP1 ULOP3.LUT UR39, UR39, 0x1, UR4, 0x78, !UPT ;  /* 0x0000000127271892 */ /* 0x000fe2000f8e7804 */
[----:B0-----:R-:W-:Y:S11]  /*22e0*/  @!P0 BRA `(.L_x_35) ;  /* 0x0000005800708947 */ /* 0x001ff60003800000 */
.L_x_190:
[----:B------:R-:W-:Y:S01]  /*22f0*/  ULDC.64 UR4, c[0x0][0x5d0] ;  /* 0x0001740000047ab9 */ /* 0x000fe20000000a00 */
[----:B------:R-:W-:Y:S01]  /*2300*/  ULDC UR6, c[0x0][0x284] ;  /* 0x0000a10000067ab9 */ /* 0x000fe20000000800 */
[----:B0-----:R-:W-:Y:S02]  /*2310*/  IMAD R0, R9, UR4, RZ ;  /* 0x0000000409007c24 */ /* 0x001fe4000f8e02ff */
[----:B------:R-:W-:Y:S02]  /*2320*/  IMAD.SHL.U32 R12, R18, 0x80, RZ ;  /* 0x00000080120c7824 */ /* 0x000fe400078e00ff */
[C---:B------:R-:W-:Y:S02]  /*2330*/  IMAD R3, R19.reuse, UR5, R0 ;  /* 0x0000000513037c24 */ /* 0x040fe4000f8e0200 */
[----:B------:R-:W-:Y:S01]  /*2340*/  IMAD.SHL.U32 R0, R22, 0x40, RZ ;  /* 0x0000004016007824 */ /* 0x000fe200078e00ff */
[----:B------:R-:W-:Y:S01]  /*2350*/  SHF.R.S32.HI R13, RZ, 0x1f, R12 ;  /* 0x0000001fff0d7819 */ /* 0x000fe2000001140c */
[----:B------:R-:W-:Y:S01]  /*2360*/  IMAD.WIDE.U32 R4, R19, UR4, R94 ;  /* 0x0000000413047c25 */ /* 0x000fe2000f8e005e */
[----:B------:R-:W-:-:S02]  /*2370*/  ULDC.64 UR4, c[0x0][0x5c8] ;  /* 0x0001720000047ab9 */ /* 0x000fc40000000a00 */
[----:B------:R-:W-:Y:S01]  /*2380*/  ISETP.GE.AND P0, PT, R0, UR6, PT ;  /* 0x0000000600007c0c */ /* 0x000fe2000bf06270 */
[----:B------:R-:W-:Y:S01]  /*2390*/  ULDC UR6, c[0x0][0x288] ;  /* 0x0000a20000067ab9 */ /* 0x000fe20000000800 */
[----:B------:R-:W-:Y:S01]  /*23a0*/  IADD3 R4, P1, R12, R4, RZ ;  /* 0x000000040c047210 */ /* 0x000fe20007f3e0ff */
[----:B------:R-:W-:Y:S01]  /*23b0*/  IMAD.WIDE R20, R22, 0x40, R92 ;  /* 0x0000004016147825 */ /* 0x000fe200078e025c */
[----:B------:R-:W-:Y:S02]  /*23c0*/  ISETP.GE.OR P0, PT, R12, UR6, P0 ;  /* 0x000000060c007c0c */ /* 0x000fe40008706670 */
[----:B------:R-:W-:Y:S01]  /*23d0*/  IADD3.X R5, R13, R5, R3, P1, !PT ;  /* 0x000000050d057210 */ /* 0x000fe20000ffe403 */
[----:B------:R-:W-:-:S04]  /*23e0*/  IMAD R7, R21, UR4, RZ ;  /* 0x0000000415077c24 */ /* 0x000fc8000f8e02ff */
[C---:B------:R-:W-:Y:S02]  /*23f0*/  IMAD R7, R20.reuse, UR5, R7 ;  /* 0x0000000514077c24 */ /* 0x040fe4000f8e0207 */
[----:B------:R-:W-:-:S04]  /*2400*/  IMAD.WIDE.U32 R106, R20, UR4, R4 ;  /* 0x00000004146a7c25 */ /* 0x000fc8000f8e0004 */
[----:B------:R-:W-:Y:S05]  /*2410*/  @P0 BRA `(.L_x_36) ;  /* 0x0000003c00dc0947 */ /* 0x000fea0003800000 */
[----:B-----5:R-:W-:Y:S01]  /*2420*/  FSETP.NEU.AND P0, PT, R91, RZ, PT ;  /* 0x000000ff5b00720b */ /* 0x020fe20003f0d000 */
[----:B------:R-:W-:Y:S01]  /*2430*/  IMAD.IADD R3, R99, 0x1, -R12 ;  /* 0x0000000163037824 */ /* 0x000fe200078e0a0c */
[----:B------:R-:W-:Y:S01]  /*2440*/  BSSY B0, `(.L_x_36) ;  /* 0x00003f4000007945 */ /* 0x000fe20003800000 */
[----:B------:R-:W-:Y:S02]  /*2450*/  IMAD.IADD R0, R103, 0x1, -R0 ;  /* 0x0000000167007824 */ /* 0x000fe400078e0a00 */
[----:B------:R-:W-:Y:S01]  /*2460*/  IMAD.IADD R115, R107, 0x1, R7 ;  /* 0x000000016b737824 */ /* 0x000fe200078e0207 */
[----:B------:R-:W-:-:S04]  /*2470*/  ISETP.GT.AND P2, PT, R3, RZ, PT ;  /* 0x000000ff0300720c */ /* 0x000fc80003f44270 */
[----:B------:R-:W-:-:S03]  /*2480*/  ISETP.GT.AND P1, PT, R0, RZ, P2 ;  /* 0x000000ff0000720c */ /* 0x000fc60001724270 */
[----:B------:R-:W-:Y:S10]  /*2490*/  @!P0 BRA `(.L_x_37) ;  /* 0x0000002c00208947 */ /* 0x000ff40003800000 */
[----:B------:R-:W0:Y:S01]  /*24a0*/  LDC.64 R108, c[0x0][0x5b8] ;  /* 0x00016e00ff6c7b82 */ /* 0x000e220000000a00 */
[----:B------:R-:W-:-:S07]  /*24b0*/  ULDC.64 UR4, c[0x0][0x5c0] ;  /* 0x0001700000047ab9 */ /* 0x000fce0000000a00 */
[----:B------:R-:W1:Y:S08]  /*24c0*/  LDC.64 R110, c[0x0][0x5b0] ;  /* 0x00016c00ff6e7b82 */ /* 0x000e700000000a00 */
[----:B------:R-:W2:Y:S01]  /*24d0*/  LDC.64 R112, c[0x0][0x5a8] ;  /* 0x00016a00ff707b82 */ /* 0x000ea20000000a00 */
[-C--:B0-----:R-:W-:Y:S02]  /*24e0*/  IMAD R6, R9, R108.reuse, RZ ;  /* 0x0000006c09067224 */ /* 0x081fe400078e02ff */
[----:B------:R-:W-:-:S04]  /*24f0*/  IMAD.WIDE.U32 R4, R19, R108, R94 ;  /* 0x0000006c13047225 */ /* 0x000fc800078e005e */
[----:B------:R-:W-:Y:S01]  /*2500*/  IMAD R107, R19, R109, R6 ;  /* 0x0000006d136b7224 */ /* 0x000fe200078e0206 */
[----:B------:R-:W-:Y:S01]  /*2510*/  IADD3 R6, P0, R12, R4, RZ ;  /* 0x000000040c067210 */ /* 0x000fe20007f1e0ff */
[----:B-1----:R-:W-:-:S03]  /*2520*/  IMAD R4, R21, R110, RZ ;  /* 0x0000006e15047224 */ /* 0x002fc600078e02ff */
[----:B------:R-:W-:Y:S01]  /*2530*/  IADD3.X R7, R13, R5, R107, P0, !PT ;  /* 0x000000050d077210 */ /* 0x000fe200007fe46b */
[C---:B------:R-:W-:Y:S02]  /*2540*/  IMAD R109, R20.reuse, R111, R4 ;  /* 0x0000006f146d7224 */ /* 0x040fe400078e0204 */
[----:B------:R-:W-:-:S04]  /*2550*/  IMAD.WIDE.U32 R4, R20, R110, R6 ;  /* 0x0000006e14047225 */ /* 0x000fc800078e0006 */
[----:B------:R-:W-:Y:S01]  /*2560*/  IMAD.IADD R5, R5, 0x1, R109 ;  /* 0x0000000105057824 */ /* 0x000fe200078e026d */
[----:B--2---:R-:W-:-:S04]  /*2570*/  LEA R10, P0, R4, R112, 0x1 ;  /* 0x00000070040a7211 */ /* 0x004fc800078008ff */
[----:B------:R-:W-:-:S05]  /*2580*/  LEA.HI.X R11, R4, R113, R5, 0x1, P0 ;  /* 0x00000071040b7211 */ /* 0x000fca00000f0c05 */
[----:B------:R-:W2:Y:S01]  /*2590*/  @P1 LDG.E.LTC128B.U16 R18, desc[UR36][R10.64] ;  /* 0x000000240a121981 */ /* 0x000ea2000c1e1520 */
[----:B------:R-:W-:Y:S01]  /*25a0*/  IMAD.WIDE.U32 R4, R20, R110, R12 ;  /* 0x0000006e14047225 */ /* 0x000fe200078e000c */
[----:B------:R-:W-:Y:S02]  /*25b0*/  BSSY B1, `(.L_x_38) ;  /* 0x0000015000017945 */ /* 0x000fe40003800000 */
[----:B------:R-:W-:-:S04]  /*25c0*/  IADD3 R14, P0, R94, R4, RZ ;  /* 0x000000045e0e7210 */ /* 0x000fc80007f1e0ff */
[----:B------:R-:W-:Y:S02]  /*25d0*/  IADD3.X R15, R95, R109, R5, P0, !PT ;  /* 0x0000006d5f0f7210 */ /* 0x000fe400007fe405 */
[----:B------:R-:W-:Y:S01]  /*25e0*/  LEA R8, P0, R106, UR4, 0x1 ;  /* 0x000000046a087c11 */ /* 0x000fe2000f8008ff */
[----:B------:R-:W-:-:S03]  /*25f0*/  IMAD.WIDE.U32 R14, R19, R108, R14 ;  /* 0x0000006c130e7225 */ /* 0x000fc600078e000e */
[----:B------:R-:W-:Y:S02]  /*2600*/  LEA.HI.X R9, R106, UR5, R115, 0x1, P0 ;  /* 0x000000056a097c11 */ /* 0x000fe400080f0c73 */
[----:B------:R-:W-:-:S04]  /*2610*/  ISETP.GT.AND P0, PT, R3, 0x1, PT ;  /* 0x000000010300780c */ /* 0x000fc80003f04270 */
[----:B------:R-:W-:Y:S01]  /*2620*/  ISETP.GT.AND P3, PT, R0, RZ, P0 ;  /* 0x000000ff0000720c */ /* 0x000fe20000764270 */
[----:B--2---:R-:W-:-:S05]  /*2630*/  HADD2.F32 R4, -RZ, R18.H0_H0 ;  /* 0x20000012ff047230 */ /* 0x004fca0000004100 */
[----:B------:R-:W-:Y:S01]  /*2640*/  FMUL R5, R4, R91 ;  /* 0x0000005b04057220 */ /* 0x000fe20000400000 */
[----:B------:R-:W-:-:S03]  /*2650*/  LEA R4, P4, R14, R112, 0x1 ;  /* 0x000000700e047211 */ /* 0x000fc600078808ff */
[----:B------:R-:W-:-:S05]  /*2660*/  FFMA R5, R24, R90, R5 ;  /* 0x0000005a18057223 */ /* 0x000fca0000000005 */
[----:B------:R-:W-:Y:S01]  /*2670*/  F2FP.F16.F32.PACK_AB R10, RZ, R5 ;  /* 0x00000005ff0a723e */ /* 0x000fe200000000ff */
[----:B------:R-:W-:-:S03]  /*2680*/  IMAD.IADD R5, R107, 0x1, R15 ;  /* 0x000000016b057824 */ /* 0x000fc600078e020f */
[----:B------:R-:W-:Y:S01]  /*2690*/  PRMT R11, R10, 0x7610, R11 ;  /* 0x000076100a0b7816 */ /* 0x000fe2000000000b */
[----:B------:R-:W-:Y:S01]  /*26a0*/  IMAD.SHL.U32 R10, R110, 0x8, RZ ;  /* 0x000000086e0a7824 */ /* 0x000fe200078e00ff */
[----:B------:R-:W-:-:S03]  /*26b0*/  LEA.HI.X R5, R14, R113, R5, 0x1, P4 ;  /* 0x000000710e057211 */ /* 0x000fc600020f0c05 */
[----:B------:R0:W-:Y:S02]  /*26c0*/  @P1 STG.E.U16 desc[UR36][R8.64], R11 ;  /* 0x0000000b08001986 */ /* 0x0001e4000c101524 */
[----:B0-----:R-:W-:Y:S01]  /*26d0*/  SHF.L.U64.HI R11, R110, 0x3, R111 ;  /* 0x000000036e0b7819 */ /* 0x001fe2000001026f */
[----:B------:R-:W-:Y:S06]  /*26e0*/  @!P3 BRA `(.L_x_39) ;  /* 0x000000000004b947 */ /* 0x000fec0003800000 */
[----:B------:R0:W5:Y:S02]  /*26f0*/  LDG.E.LTC128B.U16 R18, desc[UR36][R4.64+0x2] ;  /* 0x0000022404127981 */ /* 0x000164000c1e1520 */
.L_x_39:
[----:B------:R-:W-:Y:S05]  /*2700*/  BSYNC B1 ;  /* 0x0000000000017941 */ /* 0x000fea0003800000 */
.L_x_38:
[----:B------:R-:W-:Y:S01]  /*2710*/  IMAD.WIDE.U32 R10, R20, R110, R10 ;  /* 0x0000006e140a7225 */ /* 0x000fe200078e000a */
[----:B------:R-:W-:-:S03]  /*2720*/  ISETP.GT.AND P2, PT, R0, 0x8, P2 ;  /* 0x000000080000780c */ /* 0x000fc60001744270 */
[----:B-----5:R-:W-:Y:S01]  /*2730*/  HADD2.F32 R14, -RZ, R18.H0_H0 ;  /* 0x20000012ff0e7230 */ /* 0x020fe20000004100 */
[----:B------:R-:W-:Y:S01]  /*2740*/  IADD3 R6, P1, R6, R10, RZ ;  /* 0x0000000a06067210 */ /* 0x000fe20007f3e0ff */
[----:B------:R-:W-:-:S03]  /*2750*/  IMAD.IADD R109, R109, 0x1, R11 ;  /* 0x000000016d6d7824 */ /* 0x000fc600078e020b */
[----:B------:R-:W-:Y:S01]  /*2760*/  FMUL R14, R14, R91 ;  /* 0x0000005b0e0e7220 */ /* 0x000fe20000400000 */
[----:B------:R-:W-:-:S03]  /*2770*/  IMAD.X R7, R109, 0x1, R7, P1 ;  /* 0x000000016d077824 */ /* 0x000fc600008e0607 */
[----:B------:R-:W-:Y:S01]  /*2780*/  FFMA R25, R25, R90, R14 ;  /* 0x0000005a19197223 */ /* 0x000fe2000000000e */
[----:B------:R-:W-:-:S04]  /*2790*/  LEA R14, P1, R6, R112, 0x1 ;  /* 0x00000070060e7211 */ /* 0x000fc800078208ff */
[----:B------:R-:W-:Y:S01]  /*27a0*/  LEA.HI.X R15, R6, R113, R7, 0x1, P1 ;  /* 0x00000071060f7211 */ /* 0x000fe200008f0c07 */
[----:B------:R-:W-:Y:S01]  /*27b0*/  @P3 IMAD.MOV.U32 R6, RZ, RZ, R8 ;  /* 0x000000ffff063224 */ /* 0x000fe200078e0008 */
[----:B------:R-:W-:Y:S01]  /*27c0*/  F2FP.F16.F32.PACK_AB R25, RZ, R25 ;  /* 0x00000019ff19723e */ /* 0x000fe200000000ff */
[----:B------:R-:W-:-:S05]  /*27d0*/  @P3 IMAD.MOV.U32 R7, RZ, RZ, R9 ;  /* 0x000000ffff073224 */ /* 0x000fca00078e0009 */
[----:B------:R1:W-:Y:S04]  /*27e0*/  @P3 STG.E.U16 desc[UR36][R6.64+0x2], R25 ;  /* 0x0000021906003986 */ /* 0x0003e8000c101524 */
[----:B------:R-:W2:Y:S01]  /*27f0*/  @P2 LDG.E.LTC128B.U16 R18, desc[UR36][R14.64] ;  /* 0x000000240e122981 */ /* 0x000ea2000c1e1520 */
[----:B------:R-:W-:Y:S01]  /*2800*/  IADD3 R12, P1, P3, R94, R10, R12 ;  /* 0x0000000a5e0c7210 */ /* 0x000fe20007b3e00c */
[----:B------:R-:W-:Y:S01]  /*2810*/  BSSY B1, `(.L_x_40) ;  /* 0x0000011000017945 */ /* 0x000fe20003800000 */
[----:B------:R-:W-:Y:S02]  /*2820*/  ISETP.GT.AND P0, PT, R0, 0x8, P0 ;  /* 0x000000080000780c */ /* 0x000fe40000704270 */
[----:B------:R-:W-:-:S03]  /*2830*/  IADD3.X R13, R95, R109, R13, P1, P3 ;  /* 0x0000006d5f0d7210 */ /* 0x000fc60000fe640d */
[----:B------:R-:W-:Y:S01]  /*2840*/  IMAD.WIDE.U32 R12, R19, R108, R12 ;  /* 0x0000006c130c7225 */ /* 0x000fe200078e000c */
[----:B------:R-:W-:-:S03]  /*2850*/  SHF.L.U64.HI R19, R96, 0x1, R97 ;  /* 0x0000000160137819 */ /* 0x000fc60000010261 */
[----:B------:R-:W-:Y:S01]  /*2860*/  IMAD.IADD R13, R107, 0x1, R13 ;  /* 0x000000016b0d7824 */ /* 0x000fe200078e020d */
[----:B-1----:R-:W-:-:S04]  /*2870*/  LEA R6, P3, R12, R112, 0x1 ;  /* 0x000000700c067211 */ /* 0x002fc800078608ff */
[----:B------:R-:W-:Y:S01]  /*2880*/  LEA.HI.X R7, R12, R113, R13, 0x1, P3 ;  /* 0x000000710c077211 */ /* 0x000fe200018f0c0d */
[----:B--2---:R-:W-:-:S05]  /*2890*/  HADD2.F32 R10, -RZ, R18.H0_H0 ;  /* 0x20000012ff0a7230 */ /* 0x004fca0000004100 */
[----:B------:R-:W-:Y:S01]  /*28a0*/  FMUL R11, R10, R91 ;  /* 0x0000005b0a0b7220 */ /* 0x000fe20000400000 */
[----:B------:R-:W-:-:S03]  /*28b0*/  LEA R10, P1, R96, R8, 0x1 ;  /* 0x00000008600a7211 */ /* 0x000fc600078208ff */
[----:B------:R-:W-:-:S05]  /*28c0*/  FFMA R11, R26, R90, R11 ;  /* 0x0000005a1a0b7223 */ /* 0x000fca000000000b */
[----:B------:R-:W-:Y:S01]  /*28d0*/  F2FP.F16.F32.PACK_AB R14, RZ, R11 ;  /* 0x0000000bff0e723e */ /* 0x000fe200000000ff */
[----:B------:R-:W-:-:S05]  /*28e0*/  IMAD.X R11, R19, 0x1, R9, P1 ;  /* 0x00000001130b7824 */ /* 0x000fca00008e0609 */
[----:B------:R1:W-:Y:S01]  /*28f0*/  @P2 STG.E.U16 desc[UR36][R10.64], R14 ;  /* 0x0000000e0a002986 */ /* 0x0003e2000c101524 */
[----:B------:R-:W-:Y:S05]  /*2900*/  @!P0 BRA `(.L_x_41) ;  /* 0x0000000000048947 */ /* 0x000fea0003800000 */
[----:B------:R2:W5:Y:S02]  /*2910*/  LDG.E.LTC128B.U16 R18, desc[UR36][R6.64+0x2] ;  /* 0x0000022406127981 */ /* 0x000564000c1e1520 */
.L_x_41:
[----:B------:R-:W-:Y:S05]  /*2920*/  BSYNC B1 ;  /* 0x0000000000017941 */ /* 0x000fea0003800000 */
.L_x_40:
[----:B-----5:R-:W-:Y:S01]  /*2930*/  HADD2.F32 R12, -RZ, R18.H0_H0 ;  /* 0x20000012ff0c7230 */ /* 0x020fe20000004100 */
[----:B------:R-:W-:Y:S01]  /*2940*/  ISETP.GT.AND P1, PT, R3, 0x8, PT ;  /* 0x000000080300780c */ /* 0x000fe20003f24270 */
[----:B------:R-:W-:Y:S03]  /*2950*/  BSSY B1, `(.L_x_42) ;  /* 0x0000008000017945 */ /* 0x000fe60003800000 */
[----:B------:R-:W-:Y:S01]  /*2960*/  FMUL R12, R12, R91 ;  /* 0x0000005b0c0c7220 */ /* 0x000fe20000400000 */
[----:B------:R-:W-:-:S03]  /*2970*/  ISETP.GT.AND P2, PT, R0, RZ, P1 ;  /* 0x000000ff0000720c */ /* 0x000fc60000f44270 */
[----:B------:R-:W-:-:S05]  /*2980*/  FFMA R12, R27, R90, R12 ;  /* 0x0000005a1b0c7223 */ /* 0x000fca000000000c */
[----:B------:R-:W-:-:S05]  /*2990*/  F2FP.F16.F32.PACK_AB R12, RZ, R12 ;  /* 0x0000000cff0c723e */ /* 0x000fca00000000ff */
[----:B------:R3:W-:Y:S01]  /*29a0*/  @P0 STG.E.U16 desc[UR36][R10.64+0x2], R12 ;  /* 0x0000020c0a000986 */ /* 0x0007e2000c101524 */
[----:B------:R-:W-:Y:S05]  /*29b0*/  @!P2 BRA `(.L_x_43) ;  /* 0x000000000004a947 */ /* 0x000fea0003800000 */
[----:B------:R4:W5:Y:S02]  /*29c0*/  LDG.E.LTC128B.U16 R18, desc[UR36][R4.64+0x10] ;  /* 0x0000102404127981 */ /* 0x000964000c1e1520 */
.L_x_43:
[----:B------:R-:W-:Y:S05]  /*29d0*/  BSYNC B1 ;  /* 0x0000000000017941 */ /* 0x000fea0003800000 */
.L_x_42:
[----:B---3-5:R-:W-:Y:S01]  /*29e0*/  HADD2.F32 R12, -RZ, R18.H0_H0 ;  /* 0x20000012ff0c7230 */ /* 0x028fe20000004100 */
        /* <DEDUP_REMOVED lines=9> */
.L_x_45:
[----:B------:R-:W-:Y:S05]  /*2a80*/  BSYNC B1 ;  /* 0x0000000000017941 */ /* 0x000fea0003800000 */
.L_x_44:
[----:B-----5:R-:W-:Y:S01]  /*2a90*/  HADD2.F32 R12, -RZ, R18.H0_H0 ;  /* 0x20000012ff0c7230 */ /* 0x020fe20000004100 */
[----:B------:R-:W-:Y:S01]  /*2aa0*/  ISETP.GT.AND P1, PT, R0, 0x8, P1 ;  /* 0x000000080000780c */ /* 0x000fe20000f24270 */
[----:B------:R-:W-:Y:S03]  /*2ab0*/  BSSY B1, `(.L_x_46) ;  /* 0x0000007000017945 */ /* 0x000fe60003800000 */
[----:B------:R-:W-:-:S04]  /*2ac0*/  FMUL R12, R12, R91 ;  /* 0x0000005b0c0c7220 */ /* 0x000fc80000400000 */
[----:B------:R-:W-:-:S05]  /*2ad0*/  FFMA R12, R29, R90, R12 ;  /* 0x0000005a1d0c7223 */ /* 0x000fca000000000c */
[----:B------:R-:W-:-:S05]  /*2ae0*/  F2FP.F16.F32.PACK_AB R12, RZ, R12 ;  /* 0x0000000cff0c723e */ /* 0x000fca00000000ff */
[----:B------:R0:W-:Y:S01]  /*2af0*/  @P3 STG.E.U16 desc[UR36][R8.64+0x12], R12 ;  /* 0x0000120c08003986 */ /* 0x0001e2000c101524 */
[----:B------:R-:W-:Y:S05]  /*2b00*/  @!P1 BRA `(.L_x_47) ;  /* 0x0000000000049947 */ /* 0x000fea0003800000 */
[----:B------:R0:W5:Y:S02]  /*2b10*/  LDG.E.LTC128B.U16 R18, desc[UR36][R6.64+0x10] ;  /* 0x0000102406127981 */ /* 0x000164000c1e1520 */
.L_x_47:
[----:B------:R-:W-:Y:S05]  /*2b20*/  BSYNC B1 ;  /* 0x0000000000017941 */ /* 0x000fea0003800000 */
.L_x_46:
[----:B0----5:R-:W-:Y:S01]  /*2b30*/  HADD2.F32 R12, -RZ, R18.H0_H0 ;  /* 0x20000012ff0c7230 */ /* 0x021fe20000004100 */
[----:B------:R-:W-:Y:S01]  /*2b40*/  ISETP.GT.AND P0, PT, R0, 0x8, P0 ;  /* 0x000000080000780c */ /* 0x000fe20000704270 */
[----:B------:R-:W-:Y:S03]  /*2b50*/  BSSY B1, `(.L_x_48) ;  /* 0x0000007000017945 */ /* 0x000fe60003800000 */
[----:B---3--:R-:W-:-:S04]  /*2b60*/  FMUL R13, R12, R91 ;  /* 0x0000005b0c0d7220 */ /* 0x008fc80000400000 */
[----:B------:R-:W-:-:S05]  /*2b70*/  FFMA R13, R30, R90, R13 ;  /* 0x0000005a1e0d7223 */ /* 0x000fca000000000d */
[----:B------:R-:W-:-:S05]  /*2b80*/  F2FP.F16.F32.PACK_AB R13, RZ, R13 ;  /* 0x0000000dff0d723e */ /* 0x000fca00000000ff */
[----:B------:R0:W-:Y:S01]  /*2b90*/  @P1 STG.E.U16 desc[UR36][R10.64+0x10], R13 ;  /* 0x0000100d0a001986 */ /* 0x0001e2000c101524 */
[----:B------:R-:W-:Y:S05]  /*2ba0*/  @!P0 BRA `(.L_x_49) ;  /* 0x0000000000048947 */ /* 0x000fea0003800000 */
[----:B------:R3:W5:Y:S02]  /*2bb0*/  LDG.E.LTC128B.U16 R18, desc[UR36][R6.64+0x12] ;  /* 0x0000122406127981 */ /* 0x000764000c1e1520 */
.L_x_49:
[----:B------:R-:W-:Y:S05]  /*2bc0*/  BSYNC B1 ;  /* 0x0000000000017941 */ /* 0x000fea0003800000 */
.L_x_48:
        /* <DEDUP_REMOVED lines=10> */
.L_x_51:
[----:B------:R-:W-:Y:S05]  /*2c70*/  BSYNC B1 ;  /* 0x0000000000017941 */ /* 0x000fea0003800000 */
.L_x_50:
[----:B0----5:R-:W-:Y:S01]  /*2c80*/  HADD2.F32 R12, -RZ, R18.H0_H0 ;  /* 0x20000012ff0c7230 */ /* 0x021fe20000004100 */
        /* <DEDUP_REMOVED lines=9> */
.L_x_53:
[----:B------:R-:W-:Y:S05]  /*2d20*/  BSYNC B1 ;  /* 0x0000000000017941 */ /* 0x000fea0003800000 */
.L_x_52:
        /* <DEDUP_REMOVED lines=9> */
.L_x_55:
[----:B------:R-:W-:Y:S05]  /*2dc0*/  BSYNC B1 ;  /* 0x0000000000017941 */ /* 0x000fea0003800000 */
.L_x_54:
[----:B0----5:R-:W-:Y:S01]  /*2dd0*/  HADD2.F32 R12, -RZ, R18.H0_H0 ;  /* 0x20000012ff0c7230 */ /* 0x021fe20000004100 */
        /* <DEDUP_REMOVED lines=8> */
.L_x_57:
[----:B------:R-:W-:Y:S05]  /*2e60*/  BSYNC B1 ;  /* 0x0000000000017941 */ /* 0x000fea0003800000 */
.L_x_56:
        /* <DEDUP_REMOVED lines=10> */
.L_x_59:
[----:B------:R-:W-:Y:S05]  /*2f10*/  BSYNC B1 ;  /* 0x0000000000017941 */ /* 0x000fea0003800000 */
.L_x_58:
        /* <DEDUP_REMOVED lines=10> */
.L_x_61:
[----:B------:R-:W-:Y:S05]  /*2fc0*/  BSYNC B1 ;  /* 0x0000000000017941 */ /* 0x000fea0003800000 */
.L_x_60:
        /* <DEDUP_REMOVED lines=9> */
.L_x_63:
[----:B------:R-:W-:Y:S05]  /*3060*/  BSYNC B1 ;  /* 0x0000000000017941 */ /* 0x000fea0003800000 */
.L_x_62:
        /* <DEDUP_REMOVED lines=9> */
.L_x_65:
[----:B------:R-:W-:Y:S05]  /*3100*/  BSYNC B1 ;  /* 0x0000000000017941 */ /* 0x000fea0003800000 */
.L_x_64:
        /* <DEDUP_REMOVED lines=10> */
.L_x_67:
[----:B------:R-:W-:Y:S05]  /*31b0*/  BSYNC B1 ;  /* 0x0000000000017941 */ /* 0x000fea0003800000 */
.L_x_66:
        /* <DEDUP_REMOVED lines=10> */
.L_x_69:
[----:B------:R-:W-:Y:S05]  /*3260*/  BSYNC B1 ;  /* 0x0000000000017941 */ /* 0x000fea0003800000 */
.L_x_68:
        /* <DEDUP_REMOVED lines=9> */
.L_x_71:
[----:B------:R-:W-:Y:S05]  /*3300*/  BSYNC B1 ;  /* 0x0000000000017941 */ /* 0x000fea0003800000 */
.L_x_70:
        /* <DEDUP_REMOVED lines=9> */
.L_x_73:
[----:B------:R-:W-:Y:S05]  /*33a0*/  BSYNC B1 ;  /* 0x0000000000017941 */ /* 0x000fea0003800000 */
.L_x_72:
        /* <DEDUP_REMOVED lines=10> */
.L_x_75:
[----:B------:R-:W-:Y:S05]  /*3450*/  BSYNC B1 ;  /* 0x0000000000017941 */ /* 0x000fea0003800000 */
.L_x_74:
        /* <DEDUP_REMOVED lines=10> */
.L_x_77:
[----:B------:R-:W-:Y:S05]  /*3500*/  BSYNC B1 ;  /* 0x0000000000017941 */ /* 0x000fea0003800000 */
.L_x_76:
        /* <DEDUP_REMOVED lines=9> */
.L_x_79:
[----:B------:R-:W-:Y:S05]  /*35a0*/  BSYNC B1 ;  /* 0x0000000000017941 */ /* 0x000fea0003800000 */
.L_x_78:
        /* <DEDUP_REMOVED lines=9> */
.L_x_81:
[----:B------:R-:W-:Y:S05]  /*3640*/  BSYNC B1 ;  /* 0x0000000000017941 */ /* 0x000fea0003800000 */
.L_x_80:
        /* <DEDUP_REMOVED lines=10> */
.L_x_83:
[----:B------:R-:W-:Y:S05]  /*36f0*/  BSYNC B1 ;  /* 0x0000000000017941 */ /* 0x000fea0003800000 */
.L_x_82:
        /* <DEDUP_REMOVED lines=10> */
.L_x_85:
[----:B------:R-:W-:Y:S05]  /*37a0*/  BSYNC B1 ;  /* 0x0000000000017941 */ /* 0x000fea0003800000 */
.L_x_84:
        /* <DEDUP_REMOVED lines=9> */
.L_x_87:
[----:B------:R-:W-:Y:S05]  /*3840*/  BSYNC B1 ;  /* 0x0000000000017941 */ /* 0x000fea0003800000 */
.L_x_86:
        /* <DEDUP_REMOVED lines=9> */
.L_x_89:
[----:B------:R-:W-:Y:S05]  /*38e0*/  BSYNC B1 ;  /* 0x0000000000017941 */ /* 0x000fea0003800000 */
.L_x_88:
        /* <DEDUP_REMOVED lines=10> */
.L_x_91:
[----:B------:R-:W-:Y:S05]  /*3990*/  BSYNC B1 ;  /* 0x0000000000017941 */ /* 0x000fea0003800000 */
.L_x_90:
        /* <DEDUP_REMOVED lines=10> */
.L_x_93:
[----:B------:R-:W-:Y:S05]  /*3a40*/  BSYNC B1 ;  /* 0x0000000000017941 */ /* 0x000fea0003800000 */
.L_x_92:
        /* <DEDUP_REMOVED lines=9> */
.L_x_95:
[----:B------:R-:W-:Y:S05]  /*3ae0*/  BSYNC B1 ;  /* 0x0000000000017941 */ /* 0x000fea0003800000 */
.L_x_94:
        /* <DEDUP_REMOVED lines=9> */
.L_x_97:
[----:B------:R-:W-:Y:S05]  /*3b80*/  BSYNC B1 ;  /* 0x0000000000017941 */ /* 0x000fea0003800000 */
.L_x_96:
        /* <DEDUP_REMOVED lines=10> */
.L_x_99:
[----:B------:R-:W-:Y:S05]  /*3c30*/  BSYNC B1 ;  /* 0x0000000000017941 */ /* 0x000fea0003800000 */
.L_x_98:
        /* <DEDUP_REMOVED lines=10> */
.L_x_101:
[----:B------:R-:W-:Y:S05]  /*3ce0*/  BSYNC B1 ;  /* 0x0000000000017941 */ /* 0x000fea0003800000 */
.L_x_100:
        /* <DEDUP_REMOVED lines=9> */
.L_x_103:
[----:B------:R-:W-:Y:S05]  /*3d80*/  BSYNC B1 ;  /* 0x0000000000017941 */ /* 0x000fea0003800000 */
.L_x_102:
        /* <DEDUP_REMOVED lines=9> */
.L_x_105:
[----:B------:R-:W-:Y:S05]  /*3e20*/  BSYNC B1 ;  /* 0x0000000000017941 */ /* 0x000fea0003800000 */
.L_x_104:
        /* <DEDUP_REMOVED lines=10> */
.L_x_107:
[----:B------:R-:W-:Y:S05]  /*3ed0*/  BSYNC B1 ;  /* 0x0000000000017941 */ /* 0x000fea0003800000 */
.L_x_106:
        /* <DEDUP_REMOVED lines=10> */
.L_x_109:
[----:B------:R-:W-:Y:S05]  /*3f80*/  BSYNC B1 ;  /* 0x0000000000017941 */ /* 0x000fea0003800000 */
.L_x_108:
        /* <DEDUP_REMOVED lines=9> */
.L_x_111:
[----:B------:R-:W-:Y:S05]  /*4020*/  BSYNC B1 ;  /* 0x0000000000017941 */ /* 0x000fea0003800000 */
.L_x_110:
        /* <DEDUP_REMOVED lines=9> */
.L_x_113:
[----:B------:R-:W-:Y:S05]  /*40c0*/  BSYNC B1 ;  /* 0x0000000000017941 */ /* 0x000fea0003800000 */
.L_x_112:
        /* <DEDUP_REMOVED lines=10> */
.L_x_115:
[----:B------:R-:W-:Y:S05]  /*4170*/  BSYNC B1 ;  /* 0x0000000000017941 */ /* 0x000fea0003800000 */
.L_x_114:
        /* <DEDUP_REMOVED lines=10> */
.L_x_117:
[----:B------:R-:W-:Y:S05]  /*4220*/  BSYNC B1 ;  /* 0x0000000000017941 */ /* 0x000fea0003800000 */
.L_x_116:
        /* <DEDUP_REMOVED lines=9> */
.L_x_119:
[----:B------:R-:W-:Y:S05]  /*42c0*/  BSYNC B1 ;  /* 0x0000000000017941 */ /* 0x000fea0003800000 */
.L_x_118:
        /* <DEDUP_REMOVED lines=9> */
.L_x_121:
[----:B------:R-:W-:Y:S05]  /*4360*/  BSYNC B1 ;  /* 0x0000000000017941 */ /* 0x000fea0003800000 */
.L_x_120:
        /* <DEDUP_REMOVED lines=10> */
.L_x_123:
[----:B------:R-:W-:Y:S05]  /*4410*/  BSYNC B1 ;  /* 0x0000000000017941 */ /* 0x000fea0003800000 */
.L_x_122:
        /* <DEDUP_REMOVED lines=10> */
.L_x_125:
[----:B------:R-:W-:Y:S05]  /*44c0*/  BSYNC B1 ;  /* 0x0000000000017941 */ /* 0x000fea0003800000 */
.L_x_124:
        /* <DEDUP_REMOVED lines=9> */
.L_x_127:
[----:B------:R-:W-:Y:S05]  /*4560*/  BSYNC B1 ;  /* 0x0000000000017941 */ /* 0x000fea0003800000 */
.L_x_126:
        /* <DEDUP_REMOVED lines=9> */
.L_x_129:
[----:B------:R-:W-:Y:S05]  /*4600*/  BSYNC B1 ;  /* 0x0000000000017941 */ /* 0x000fea0003800000 */
.L_x_128:
        /* <DEDUP_REMOVED lines=10> */
.L_x_131:
[----:B------:R-:W-:Y:S05]  /*46b0*/  BSYNC B1 ;  /* 0x0000000000017941 */ /* 0x000fea0003800000 */
.L_x_130:
        /* <DEDUP_REMOVED lines=10> */
.L_x_133:
[----:B------:R-:W-:Y:S05]  /*4760*/  BSYNC B1 ;  /* 0x0000000000017941 */ /* 0x000fea0003800000 */
.L_x_132:
        /* <DEDUP_REMOVED lines=9> */
.L_x_135:
[----:B------:R-:W-:Y:S05]  /*4800*/  BSYNC B1 ;  /* 0x0000000000017941 */ /* 0x000fea0003800000 */
.L_x_134:
        /* <DEDUP_REMOVED lines=9> */
.L_x_137:
[----:B------:R-:W-:Y:S05]  /*48a0*/  BSYNC B1 ;  /* 0x0000000000017941 */ /* 0x000fea0003800000 */
.L_x_136:
        /* <DEDUP_REMOVED lines=10> */
.L_x_139:
[----:B------:R-:W-:Y:S05]  /*4950*/  BSYNC B1 ;  /* 0x0000000000017941 */ /* 0x000fea0003800000 */
.L_x_138:
        /* <DEDUP_REMOVED lines=10> */
.L_x_141:
[----:B------:R-:W-:Y:S05]  /*4a00*/  BSYNC B1 ;  /* 0x0000000000017941 */ /* 0x000fea0003800000 */
.L_x_140:
        /* <DEDUP_REMOVED lines=9> */
.L_x_143:
[----:B------:R-:W-:Y:S05]  /*4aa0*/  BSYNC B1 ;  /* 0x0000000000017941 */ /* 0x000fea0003800000 */
.L_x_142:
        /* <DEDUP_REMOVED lines=9> */
.L_x_145:
[----:B------:R-:W-:Y:S05]  /*4b40*/  BSYNC B1 ;  /* 0x0000000000017941 */ /* 0x000fea0003800000 */
.L_x_144:
        /* <DEDUP_REMOVED lines=10> */
.L_x_147:
[----:B------:R-:W-:Y:S05]  /*4bf0*/  BSYNC B1 ;  /* 0x0000000000017941 */ /* 0x000fea0003800000 */
.L_x_146:
        /* <DEDUP_REMOVED lines=10> */
.L_x_149:
[----:B------:R-:W-:Y:S05]  /*4ca0*/  BSYNC B1 ;  /* 0x0000000000017941 */ /* 0x000fea0003800000 */
.L_x_148:
        /* <DEDUP_REMOVED lines=9> */
.L_x_151:
[----:B------:R-:W-:Y:S05]  /*4d40*/  BSYNC B1 ;  /* 0x0000000000017941 */ /* 0x000fea0003800000 */
.L_x_150:
        /* <DEDUP_REMOVED lines=9> */
.L_x_153:
[----:B------:R-:W-:Y:S05]  /*4de0*/  BSYNC B1 ;  /* 0x0000000000017941 */ /* 0x000fea0003800000 */
.L_x_152:
        /* <DEDUP_REMOVED lines=10> */
.L_x_155:
[----:B------:R-:W-:Y:S05]  /*4e90*/  BSYNC B1 ;  /* 0x0000000000017941 */ /* 0x000fea0003800000 */
.L_x_154:
        /* <DEDUP_REMOVED lines=10> */
.L_x_157:
[----:B------:R-:W-:Y:S05]  /*4f40*/  BSYNC B1 ;  /* 0x0000000000017941 */ /* 0x000fea0003800000 */
.L_x_156:
[----:B0---45:R-:W-:Y:S01]  /*4f50*/  HADD2.F32 R4, -RZ, R18.H0_H0 ;  /* 0x20000012ff047230 */ /* 0x031fe20000004100 */
        /* <DEDUP_REMOVED lines=8> */
.L_x_159:
[----:B------:R-:W-:Y:S05]  /*4fe0*/  BSYNC B1 ;  /* 0x0000000000017941 */ /* 0x000fea0003800000 */
.L_x_158:
[----:B0----5:R-:W-:Y:S01]  /*4ff0*/  HADD2.F32 R4, -RZ, R18.H0_H0 ;  /* 0x20000012ff047230 */ /* 0x021fe20000004100 */
[----:B------:R-:W-:Y:S01]  /*5000*/  ISETP.GT.AND P0, PT, R0, 0x8, P0 ;  /* 0x000000080000780c */ /* 0x000fe20000704270 */
[----:B------:R-:W-:Y:S01]  /*5010*/  @P1 IMAD.MOV.U32 R5, RZ, RZ, R11 ;  /* 0x000000ffff051224 */ /* 0x000fe200078e000b */
[----:B------:R-:W-:Y:S02]  /*5020*/  BSSY B1, `(.L_x_160) ;  /* 0x0000008000017945 */ /* 0x000fe40003800000 */
[----:B------:R-:W-:Y:S01]  /*5030*/  FMUL R3, R4, R91 ;  /* 0x0000005b04037220 */ /* 0x000fe20000400000 */
[----:B------:R-:W-:-:S03]  /*5040*/  @P1 IMAD.MOV.U32 R4, RZ, RZ, R10 ;  /* 0x000000ffff041224 */ /* 0x000fc600078e000a */
[----:B------:R-:W-:-:S05]  /*5050*/  FFMA R3, R86, R90, R3 ;  /* 0x0000005a56037223 */ /* 0x000fca0000000003 */
[----:B------:R-:W-:-:S05]  /*5060*/  F2FP.F16.F32.PACK_AB R3, RZ, R3 ;  /* 0x00000003ff03723e */ /* 0x000fca00000000ff */
[----:B------:R0:W-:Y:S01]  /*5070*/  @P1 STG.E.U16 desc[UR36][R4.64+0xf0], R3 ;  /* 0x0000f00304001986 */ /* 0x0001e2000c101524 */
[----:B------:R-:W-:Y:S05]  /*5080*/  @!P0 BRA `(.L_x_161) ;  /* 0x0000000000048947 */ /* 0x000fea0003800000 */
[----:B------:R0:W5:Y:S02]  /*5090*/  LDG.E.LTC128B.U16 R18, desc[UR36][R6.64+0xf2] ;  /* 0x0000f22406127981 */ /* 0x000164000c1e1520 */
.L_x_161:
[----:B------:R-:W-:Y:S05]  /*50a0*/  BSYNC B1 ;  /* 0x0000000000017941 */ /* 0x000fea0003800000 */
.L_x_160:
[----:B------:R-:W-:Y:S05]  /*50b0*/  @!P0 BRA `(.L_x_162) ;  /* 0x0000001000b08947 */ /* 0x000fea0003800000 */
[----:B-----5:R-:W-:-:S05]  /*50c0*/  HADD2.F32 R18, -RZ, R18.H0_H0 ;  /* 0x20000012ff127230 */ /* 0x020fca0000004100 */
[----:B------:R-:W-:-:S04]  /*50d0*/  FMUL R18, R18, R91 ;  /* 0x0000005b12127220 */ /* 0x000fc80000400000 */
[----:B------:R-:W-:-:S05]  /*50e0*/  FFMA R18, R87, R90, R18 ;  /* 0x0000005a57127223 */ /* 0x000fca0000000012 */
[----:B------:R-:W-:-:S05]  /*50f0*/  F2FP.F16.F32.PACK_AB R18, RZ, R18 ;  /* 0x00000012ff12723e */ /* 0x000fca00000000ff */
[----:B------:R0:W-:Y:S01]  /*5100*/  STG.E.U16 desc[UR36][R10.64+0xf2], R18 ;  /* 0x0000f2120a007986 */ /* 0x0001e2000c101524 */
[----:B------:R-:W-:Y:S05]  /*5110*/  BRA `(.L_x_162) ;  /* 0x0000001000987947 */ /* 0x000fea0003800000 */
.L_x_37:
[----:B------:R-:W-:Y:S01]  /*5120*/  ISETP.GT.AND P3, PT, R3, 0x1, PT ;  /* 0x000000010300780c */ /* 0x000fe20003f64270 */
[----:B------:R-:W-:Y:S01]  /*5130*/  ULDC.64 UR4, c[0x0][0x5c0] ;  /* 0x0001700000047ab9 */ /* 0x000fe20000000a00 */
[-C--:B------:R-:W-:Y:S01]  /*5140*/  FMUL R24, R24, R90.reuse ;  /* 0x0000005a18187220 */ /* 0x080fe20000400000 */
[----:B------:R-:W-:Y:S01]  /*5150*/  LEA R4, P4, R106, UR4, 0x1 ;  /* 0x000000046a047c11 */ /* 0x000fe2000f8808ff */
[-C--:B------:R-:W-:Y:S01]  /*5160*/  FMUL R25, R25, R90.reuse ;  /* 0x0000005a19197220 */ /* 0x080fe20000400000 */
[----:B------:R-:W-:Y:S01]  /*5170*/  ISETP.GT.AND P0, PT, R0, RZ, P3 ;  /* 0x000000ff0000720c */ /* 0x000fe20001f04270 */
[----:B------:R-:W-:Y:S01]  /*5180*/  FMUL R26, R26, R90 ;  /* 0x0000005a1a1a7220 */ /* 0x000fe20000400000 */
[----:B------:R-:W-:Y:S01]  /*5190*/  F2FP.F16.F32.PACK_AB R24, RZ, R24 ;  /* 0x00000018ff18723e */ /* 0x000fe200000000ff */
[-C--:B------:R-:W-:Y:S01]  /*51a0*/  FMUL R27, R27, R90.reuse ;  /* 0x0000005a1b1b7220 */ /* 0x080fe20000400000 */
[----:B------:R-:W-:Y:S01]  /*51b0*/  LEA.HI.X R5, R106, UR5, R115, 0x1, P4 ;  /* 0x000000056a057c11 */ /* 0x000fe2000a0f0c73 */
[-C--:B------:R-:W-:Y:S01]  /*51c0*/  FMUL R28, R28, R90.reuse ;  /* 0x0000005a1c1c7220 */ /* 0x080fe20000400000 */
[----:B------:R-:W-:Y:S01]  /*51d0*/  F2FP.F16.F32.PACK_AB R25, RZ, R25 ;  /* 0x00000019ff19723e */ /* 0x000fe200000000ff */
[-C--:B------:R-:W-:Y:S01]  /*51e0*/  FMUL R29, R29, R90.reuse ;  /* 0x0000005a1d1d7220 */ /* 0x080fe20000400000 */
[----:B------:R-:W-:Y:S01]  /*51f0*/  ISETP.GT.AND P2, PT, R0, 0x8, P2 ;  /* 0x000000080000780c */ /* 0x000fe20001744270 */
[----:B------:R-:W-:Y:S01]  /*5200*/  @P1 STG.E.U16 desc[UR36][R4.64], R24 ;  /* 0x0000001804001986 */ /* 0x000fe2000c101524 */
[----:B------:R-:W-:Y:S01]  /*5210*/  ISETP.GT.AND P1, PT, R3, 0x8, PT ;  /* 0x000000080300780c */ /* 0x000fe20003f24270 */
[----:B------:R-:W-:Y:S01]  /*5220*/  FMUL R30, R30, R90 ;  /* 0x0000005a1e1e7220 */ /* 0x000fe20000400000 */
[C---:B------:R-:W-:Y:S01]  /*5230*/  SHF.L.U64.HI R7, R96.reuse, 0x1, R97 ;  /* 0x0000000160077819 */ /* 0x040fe20000010261 */
[----:B------:R-:W-:Y:S01]  /*5240*/  @P0 STG.E.U16 desc[UR36][R4.64+0x2], R25 ;  /* 0x0000021904000986 */ /* 0x000fe2000c101524 */
[----:B------:R-:W-:Y:S01]  /*5250*/  LEA R6, P5, R96, R4, 0x1 ;  /* 0x0000000460067211 */ /* 0x000fe200078a08ff */
[-C--:B------:R-:W-:Y:S01]  /*5260*/  FMUL R31, R31, R90.reuse ;  /* 0x0000005a1f1f7220 */ /* 0x080fe20000400000 */
[----:B------:R-:W-:Y:S01]  /*5270*/  ISETP.GT.AND P3, PT, R0, 0x8, P3 ;  /* 0x000000080000780c */ /* 0x000fe20001f64270 */
[-C--:B------:R-:W-:Y:S01]  /*5280*/  FMUL R32, R32, R90.reuse ;  /* 0x0000005a20207220 */ /* 0x080fe20000400000 */
[----:B------:R-:W-:Y:S01]  /*5290*/  ISETP.GT.AND P0, PT, R3, 0x9, PT ;  /* 0x000000090300780c */ /* 0x000fe20003f04270 */
[----:B------:R-:W-:Y:S01]  /*52a0*/  IMAD.X R7, R7, 0x1, R5, P5 ;  /* 0x0000000107077824 */ /* 0x000fe200028e0605 */
[----:B------:R-:W-:Y:S01]  /*52b0*/  ISETP.GT.AND P4, PT, R0, RZ, P1 ;  /* 0x000000ff0000720c */ /* 0x000fe20000f84270 */
[----:B------:R-:W-:Y:S01]  /*52c0*/  FMUL R33, R33, R90 ;  /* 0x0000005a21217220 */ /* 0x000fe20000400000 */
[----:B------:R-:W-:Y:S01]  /*52d0*/  F2FP.F16.F32.PACK_AB R26, RZ, R26 ;  /* 0x0000001aff1a723e */ /* 0x000fe200000000ff */
[-C--:B------:R-:W-:Y:S01]  /*52e0*/  FMUL R34, R34, R90.reuse ;  /* 0x0000005a22227220 */ /* 0x080fe20000400000 */
[----:B------:R-:W-:Y:S01]  /*52f0*/  ISETP.GT.AND P5, PT, R0, RZ, P0 ;  /* 0x000000ff0000720c */ /* 0x000fe200007a4270 */
[----:B------:R-:W-:Y:S01]  /*5300*/  FMUL R35, R35, R90 ;  /* 0x0000005a23237220 */ /* 0x000fe20000400000 */
[----:B------:R-:W-:Y:S01]  /*5310*/  F2FP.F16.F32.PACK_AB R27, RZ, R27 ;  /* 0x0000001bff1b723e */ /* 0x000fe200000000ff */
[----:B------:R-:W-:Y:S01]  /*5320*/  @P2 STG.E.U16 desc[UR36][R6.64], R26 ;  /* 0x0000001a06002986 */ /* 0x000fe2000c101524 */
[----:B------:R-:W-:Y:S01]  /*5330*/  F2FP.F16.F32.PACK_AB R28, RZ, R28 ;  /* 0x0000001cff1c723e */ /* 0x000fe200000000ff */
[-C--:B------:R-:W-:Y:S01]  /*5340*/  FMUL R36, R36, R90.reuse ;  /* 0x0000005a24247220 */ /* 0x080fe20000400000 */
[C---:B------:R-:W-:Y:S01]  /*5350*/  ISETP.GT.AND P2, PT, R0.reuse, 0x8, P1 ;  /* 0x000000080000780c */ /* 0x040fe20000f44270 */
[----:B------:R-:W-:Y:S01]  /*5360*/  @P3 STG.E.U16 desc[UR36][R6.64+0x2], R27 ;  /* 0x0000021b06003986 */ /* 0x000fe2000c101524 */
[----:B------:R-:W-:Y:S01]  /*5370*/  ISETP.GT.AND P1, PT, R3, 0x10, PT ;  /* 0x000000100300780c */ /* 0x000fe20003f24270 */
[-C--:B------:R-:W-:Y:S01]  /*5380*/  FMUL R37, R37, R90.reuse ;  /* 0x0000005a25257220 */ /* 0x080fe20000400000 */
[----:B------:R-:W-:Y:S01]  /*5390*/  F2FP.F16.F32.PACK_AB R29, RZ, R29 ;  /* 0x0000001dff1d723e */ /* 0x000fe200000000ff */
[----:B------:R-:W-:Y:S01]  /*53a0*/  @P4 STG.E.U16 desc[UR36][R4.64+0x10], R28 ;  /* 0x0000101c04004986 */ /* 0x000fe2000c101524 */
[----:B------:R-:W-:Y:S01]  /*53b0*/  ISETP.GT.AND P3, PT, R0, 0x8, P0 ;  /* 0x000000080000780c */ /* 0x000fe20000764270 */
[-C--:B------:R-:W-:Y:S01]  /*53c0*/  FMUL R38, R38, R90.reuse ;  /* 0x0000005a26267220 */ /* 0x080fe20000400000 */
[----:B------:R-:W-:Y:S01]  /*53d0*/  ISETP.GT.AND P0, PT, R3, 0x11, PT ;  /* 0x000000110300780c */ /* 0x000fe20003f04270 */
[----:B------:R-:W-:Y:S01]  /*53e0*/  @P5 STG.E.U16 desc[UR36][R4.64+0x12], R29 ;  /* 0x0000121d04005986 */ /* 0x000fe2000c101524 */
        /* <DEDUP_REMOVED lines=162> */
[----:B------:R-:W-:-:S02]  /*5e10*/  F2FP.F16.F32.PACK_AB R62, RZ, R62 ;  /* 0x0000003eff3e723e */ /* 0x000fc400000000ff */
[C---:B------:R-:W-:Y:S02]  /*5e20*/  ISETP.GT.AND P5, PT, R0.reuse, RZ, P0 ;  /* 0x000000ff0000720c */ /* 0x040fe400007a4270 */
[----:B------:R-:W-:Y:S01]  /*5e30*/  F2FP.F16.F32.PACK_AB R63, RZ, R63 ;  /* 0x0000003fff3f723e */ /* 0x000fe200000000ff */
[----:B------:R-:W-:Y:S01]  /*5e40*/  @P2 STG.E.U16 desc[UR36][R6.64+0x90], R62 ;  /* 0x0000903e06002986 */ /* 0x000fe2000c101524 */
[----:B------:R-:W-:Y:S02]  /*5e50*/  F2FP.F16.F32.PACK_AB R64, RZ, R64 ;  /* 0x00000040ff40723e */ /* 0x000fe400000000ff */
[C---:B------:R-:W-:Y:S01]  /*5e60*/  ISETP.GT.AND P2, PT, R0.reuse, 0x8, P1 ;  /* 0x000000080000780c */ /* 0x040fe20000f44270 */
[----:B------:R-:W-:Y:S01]  /*5e70*/  @P3 STG.E.U16 desc[UR36][R6.64+0x92], R63 ;  /* 0x0000923f06003986 */ /* 0x000fe2000c101524 */
[----:B------:R-:W-:Y:S02]  /*5e80*/  ISETP.GT.AND P1, PT, R3, 0x58, PT ;  /* 0x000000580300780c */ /* 0x000fe40003f24270 */
[----:B------:R-:W-:Y:S01]  /*5e90*/  F2FP.F16.F32.PACK_AB R65, RZ, R65 ;  /* 0x00000041ff41723e */ /* 0x000fe200000000ff */
[----:B------:R-:W-:Y:S01]  /*5ea0*/  @P4 STG.E.U16 desc[UR36][R4.64+0xa0], R64 ;  /* 0x0000a04004004986 */ /* 0x000fe2000c101524 */
[----:B------:R-:W-:-:S02]  /*5eb0*/  ISETP.GT.AND P3, PT, R0, 0x8, P0 ;  /* 0x000000080000780c */ /* 0x000fc40000764270 */
[----:B------:R-:W-:Y:S01]  /*5ec0*/  ISETP.GT.AND P0, PT, R3, 0x59, PT ;  /* 0x000000590300780c */ /* 0x000fe20003f04270 */
[----:B------:R-:W-:Y:S01]  /*5ed0*/  @P5 STG.E.U16 desc[UR36][R4.64+0xa2], R65 ;  /* 0x0000a24104005986 */ /* 0x000fe2000c101524 */
[C---:B------:R-:W-:Y:S02]  /*5ee0*/  ISETP.GT.AND P4, PT, R0.reuse, RZ, P1 ;  /* 0x000000ff0000720c */ /* 0x040fe40000f84270 */
[----:B------:R-:W-:Y:S02]  /*5ef0*/  F2FP.F16.F32.PACK_AB R66, RZ, R66 ;  /* 0x00000042ff42723e */ /* 0x000fe400000000ff */
[----:B------:R-:W-:Y:S02]  /*5f00*/  ISETP.GT.AND P5, PT, R0, RZ, P0 ;  /* 0x000000ff0000720c */ /* 0x000fe400007a4270 */
[----:B------:R-:W-:Y:S01]  /*5f10*/  F2FP.F16.F32.PACK_AB R67, RZ, R67 ;  /* 0x00000043ff43723e */ /* 0x000fe200000000ff */
[----:B------:R-:W-:Y:S01]  /*5f20*/  @P2 STG.E.U16 desc[UR36][R6.64+0xa0], R66 ;  /* 0x0000a04206002986 */ /* 0x000fe2000c101524 */
[----:B------:R-:W-:-:S02]  /*5f30*/  F2FP.F16.F32.PACK_AB R68, RZ, R68 ;  /* 0x00000044ff44723e */ /* 0x000fc400000000ff */
[C---:B------:R-:W-:Y:S01]  /*5f40*/  ISETP.GT.AND P2, PT, R0.reuse, 0x8, P1 ;  /* 0x000000080000780c */ /* 0x040fe20000f44270 */
[----:B------:R-:W-:Y:S01]  /*5f50*/  @P3 STG.E.U16 desc[UR36][R6.64+0xa2], R67 ;  /* 0x0000a24306003986 */ /* 0x000fe2000c101524 */
[C---:B------:R-:W-:Y:S02]  /*5f60*/  ISETP.GT.AND P1, PT, R3.reuse, 0x60, PT ;  /* 0x000000600300780c */ /* 0x040fe40003f24270 */
[----:B------:R-:W-:Y:S01]  /*5f70*/  F2FP.F16.F32.PACK_AB R69, RZ, R69 ;  /* 0x00000045ff45723e */ /* 0x000fe200000000ff */
[----:B------:R-:W-:Y:S01]  /*5f80*/  @P4 STG.E.U16 desc[UR36][R4.64+0xb0], R68 ;  /* 0x0000b04404004986 */ /* 0x000fe2000c101524 */
[C---:B------:R-:W-:Y:S02]  /*5f90*/  ISETP.GT.AND P3, PT, R0.reuse, 0x8, P0 ;  /* 0x000000080000780c */ /* 0x040fe40000764270 */
[----:B------:R-:W-:Y:S01]  /*5fa0*/  ISETP.GT.AND P0, PT, R3, 0x61, PT ;  /* 0x000000610300780c */ /* 0x000fe20003f04270 */
[----:B------:R-:W-:Y:S01]  /*5fb0*/  @P5 STG.E.U16 desc[UR36][R4.64+0xb2], R69 ;  /* 0x0000b24504005986 */ /* 0x000fe2000c101524 */
[----:B------:R-:W-:-:S02]  /*5fc0*/  ISETP.GT.AND P4, PT, R0, RZ, P1 ;  /* 0x000000ff0000720c */ /* 0x000fc40000f84270 */
[C---:B------:R-:W-:Y:S02]  /*5fd0*/  ISETP.GT.AND P5, PT, R0.reuse, RZ, P0 ;  /* 0x000000ff0000720c */ /* 0x040fe400007a4270 */
[----:B------:R-:W-:Y:S02]  /*5fe0*/  F2FP.F16.F32.PACK_AB R70, RZ, R70 ;  /* 0x00000046ff46723e */ /* 0x000fe400000000ff */
[----:B------:R-:W-:Y:S02]  /*5ff0*/  F2FP.F16.F32.PACK_AB R71, RZ, R71 ;  /* 0x00000047ff47723e */ /* 0x000fe400000000ff */
[----:B------:R-:W-:Y:S01]  /*6000*/  F2FP.F16.F32.PACK_AB R72, RZ, R72 ;  /* 0x00000048ff48723e */ /* 0x000fe200000000ff */
[----:B------:R-:W-:Y:S01]  /*6010*/  @P2 STG.E.U16 desc[UR36][R6.64+0xb0], R70 ;  /* 0x0000b04606002986 */ /* 0x000fe2000c101524 */
[----:B------:R-:W-:Y:S02]  /*6020*/  F2FP.F16.F32.PACK_AB R73, RZ, R73 ;  /* 0x00000049ff49723e */ /* 0x000fe400000000ff */
[C---:B------:R-:W-:Y:S01]  /*6030*/  ISETP.GT.AND P1, PT, R0.reuse, 0x8, P1 ;  /* 0x000000080000780c */ /* 0x040fe20000f24270 */
[----:B------:R-:W-:Y:S01]  /*6040*/  @P3 STG.E.U16 desc[UR36][R6.64+0xb2], R71 ;  /* 0x0000b24706003986 */ /* 0x000fe2000c101524 */
[----:B------:R-:W-:-:S02]  /*6050*/  ISETP.GT.AND P2, PT, R0, 0x8, P0 ;  /* 0x000000080000780c */ /* 0x000fc40000744270 */
[----:B------:R-:W-:Y:S01]  /*6060*/  F2FP.F16.F32.PACK_AB R74, RZ, R74 ;  /* 0x0000004aff4a723e */ /* 0x000fe200000000ff */
[----:B------:R-:W-:Y:S01]  /*6070*/  @P4 STG.E.U16 desc[UR36][R4.64+0xc0], R72 ;  /* 0x0000c04804004986 */ /* 0x000fe2000c101524 */
[C---:B------:R-:W-:Y:S02]  /*6080*/  ISETP.GT.AND P4, PT, R3.reuse, 0x68, PT ;  /* 0x000000680300780c */ /* 0x040fe40003f84270 */
[----:B------:R-:W-:Y:S01]  /*6090*/  ISETP.GT.AND P0, PT, R3, 0x69, PT ;  /* 0x000000690300780c */ /* 0x000fe20003f04270 */
[----:B------:R-:W-:Y:S01]  /*60a0*/  @P5 STG.E.U16 desc[UR36][R4.64+0xc2], R73 ;  /* 0x0000c24904005986 */ /* 0x000fe2000c101524 */
[----:B------:R-:W-:Y:S02]  /*60b0*/  ISETP.GT.AND P5, PT, R0, RZ, P4 ;  /* 0x000000ff0000720c */ /* 0x000fe400027a4270 */
[----:B------:R-:W-:Y:S01]  /*60c0*/  F2FP.F16.F32.PACK_AB R75, RZ, R75 ;  /* 0x0000004bff4b723e */ /* 0x000fe200000000ff */
[----:B------:R-:W-:Y:S01]  /*60d0*/  @P1 STG.E.U16 desc[UR36][R6.64+0xc0], R74 ;  /* 0x0000c04a06001986 */ /* 0x000fe2000c101524 */
[----:B------:R-:W-:-:S02]  /*60e0*/  F2FP.F16.F32.PACK_AB R76, RZ, R76 ;  /* 0x0000004cff4c723e */ /* 0x000fc400000000ff */
[C---:B------:R-:W-:Y:S01]  /*60f0*/  ISETP.GT.AND P3, PT, R0.reuse, RZ, P0 ;  /* 0x000000ff0000720c */ /* 0x040fe20000764270 */
[----:B------:R-:W-:Y:S01]  /*6100*/  @P2 STG.E.U16 desc[UR36][R6.64+0xc2], R75 ;  /* 0x0000c24b06002986 */ /* 0x000fe2000c101524 */
[C---:B------:R-:W-:Y:S02]  /*6110*/  ISETP.GT.AND P4, PT, R0.reuse, 0x8, P4 ;  /* 0x000000080000780c */ /* 0x040fe40002784270 */
[----:B------:R-:W-:Y:S02]  /*6120*/  F2FP.F16.F32.PACK_AB R77, RZ, R77 ;  /* 0x0000004dff4d723e */ /* 0x000fe400000000ff */
[----:B------:R-:W-:Y:S01]  /*6130*/  F2FP.F16.F32.PACK_AB R78, RZ, R78 ;  /* 0x0000004eff4e723e */ /* 0x000fe200000000ff */
[----:B------:R-:W-:Y:S01]  /*6140*/  @P5 STG.E.U16 desc[UR36][R4.64+0xd0], R76 ;  /* 0x0000d04c04005986 */ /* 0x000fe2000c101524 */
[----:B------:R-:W-:Y:S02]  /*6150*/  ISETP.GT.AND P5, PT, R0, 0x8, P0 ;  /* 0x000000080000780c */ /* 0x000fe400007a4270 */
[----:B------:R-:W-:-:S02]  /*6160*/  F2FP.F16.F32.PACK_AB R79, RZ, R79 ;  /* 0x0000004fff4f723e */ /* 0x000fc400000000ff */
[C---:B------:R-:W-:Y:S01]  /*6170*/  ISETP.GT.AND P2, PT, R3.reuse, 0x71, PT ;  /* 0x000000710300780c */ /* 0x040fe20003f44270 */
[----:B------:R-:W-:Y:S01]  /*6180*/  @P3 STG.E.U16 desc[UR36][R4.64+0xd2], R77 ;  /* 0x0000d24d04003986 */ /* 0x000fe2000c101524 */
[----:B------:R-:W-:Y:S02]  /*6190*/  ISETP.GT.AND P3, PT, R3, 0x70, PT ;  /* 0x000000700300780c */ /* 0x000fe40003f64270 */
[----:B------:R-:W-:Y:S01]  /*61a0*/  F2FP.F16.F32.PACK_AB R80, RZ, R80 ;  /* 0x00000050ff50723e */ /* 0x000fe200000000ff */
[----:B------:R-:W-:Y:S01]  /*61b0*/  @P4 STG.E.U16 desc[UR36][R6.64+0xd0], R78 ;  /* 0x0000d04e06004986 */ /* 0x000fe2000c101524 */
[C---:B------:R-:W-:Y:S02]  /*61c0*/  ISETP.GT.AND P4, PT, R0.reuse, RZ, P2 ;  /* 0x000000ff0000720c */ /* 0x040fe40001784270 */
[----:B------:R-:W-:Y:S01]  /*61d0*/  F2FP.F16.F32.PACK_AB R81, RZ, R81 ;  /* 0x00000051ff51723e */ /* 0x000fe200000000ff */
[----:B------:R-:W-:Y:S01]  /*61e0*/  @P5 STG.E.U16 desc[UR36][R6.64+0xd2], R79 ;  /* 0x0000d24f06005986 */ /* 0x000fe2000c101524 */
[----:B------:R-:W-:-:S02]  /*61f0*/  ISETP.GT.AND P5, PT, R0, RZ, P3 ;  /* 0x000000ff0000720c */ /* 0x000fc40001fa4270 */
[C---:B------:R-:W-:Y:S02]  /*6200*/  ISETP.GT.AND P1, PT, R3.reuse, 0x78, PT ;  /* 0x000000780300780c */ /* 0x040fe40003f24270 */
[----:B------:R-:W-:Y:S02]  /*6210*/  ISETP.GT.AND P0, PT, R3, 0x79, PT ;  /* 0x000000790300780c */ /* 0x000fe40003f04270 */
[C---:B------:R-:W-:Y:S02]  /*6220*/  ISETP.GT.AND P3, PT, R0.reuse, 0x8, P3 ;  /* 0x000000080000780c */ /* 0x040fe40001f64270 */
[C---:B------:R-:W-:Y:S02]  /*6230*/  ISETP.GT.AND P2, PT, R0.reuse, 0x8, P2 ;  /* 0x000000080000780c */ /* 0x040fe40001744270 */
[----:B------:R-:W-:Y:S02]  /*6240*/  F2FP.F16.F32.PACK_AB R82, RZ, R82 ;  /* 0x00000052ff52723e */ /* 0x000fe400000000ff */
[----:B------:R-:W-:Y:S01]  /*6250*/  F2FP.F16.F32.PACK_AB R83, RZ, R83 ;  /* 0x00000053ff53723e */ /* 0x000fe200000000ff */
[----:B------:R-:W-:Y:S01]  /*6260*/  @P5 STG.E.U16 desc[UR36][R4.64+0xe0], R80 ;  /* 0x0000e05004005986 */ /* 0x000fe2000c101524 */
[----:B------:R-:W-:-:S02]  /*6270*/  ISETP.GT.AND P5, PT, R0, RZ, P0 ;  /* 0x000000ff0000720c */ /* 0x000fc400007a4270 */
[C---:B------:R-:W-:Y:S01]  /*6280*/  ISETP.GT.AND P0, PT, R0.reuse, 0x8, P0 ;  /* 0x000000080000780c */ /* 0x040fe20000704270 */
[----:B------:R-:W-:Y:S01]  /*6290*/  @P4 STG.E.U16 desc[UR36][R4.64+0xe2], R81 ;  /* 0x0000e25104004986 */ /* 0x000fe2000c101524 */
[C---:B------:R-:W-:Y:S02]  /*62a0*/  ISETP.GT.AND P4, PT, R0.reuse, RZ, P1 ;  /* 0x000000ff0000720c */ /* 0x040fe40000f84270 */
[----:B------:R-:W-:Y:S01]  /*62b0*/  ISETP.GT.AND P1, PT, R0, 0x8, P1 ;  /* 0x000000080000780c */ /* 0x000fe20000f24270 */
[----:B------:R-:W-:Y:S01]  /*62c0*/  @P3 STG.E.U16 desc[UR36][R6.64+0xe0], R82 ;  /* 0x0000e05206003986 */ /* 0x000fe2000c101524 */
[----:B------:R-:W-:Y:S02]  /*62d0*/  F2FP.F16.F32.PACK_AB R84, RZ, R84 ;  /* 0x00000054ff54723e */ /* 0x000fe400000000ff */
[----:B------:R-:W-:Y:S01]  /*62e0*/  F2FP.F16.F32.PACK_AB R85, RZ, R85 ;  /* 0x00000055ff55723e */ /* 0x000fe200000000ff */
[----:B------:R-:W-:Y:S01]  /*62f0*/  @P2 STG.E.U16 desc[UR36][R6.64+0xe2], R83 ;  /* 0x0000e25306002986 */ /* 0x000fe2000c101524 */
[----:B------:R-:W-:-:S02]  /*6300*/  F2FP.F16.F32.PACK_AB R86, RZ, R86 ;  /* 0x00000056ff56723e */ /* 0x000fc400000000ff */
[----:B------:R-:W-:-:S03]  /*6310*/  F2FP.F16.F32.PACK_AB R87, RZ, R87 ;  /* 0x00000057ff57723e */ /* 0x000fc600000000ff */
[----:B------:R-:W-:Y:S04]  /*6320*/  @P4 STG.E.U16 desc[UR36][R4.64+0xf0], R84 ;  /* 0x0000f05404004986 */ /* 0x000fe8000c101524 */
[----:B------:R0:W-:Y:S02]  /*6330*/  @P5 STG.E.U16 desc[UR36][R4.64+0xf2], R85 ;  /* 0x0000f25504005986 */ /* 0x0001e4000c101524 */
[----:B0-----:R-:W-:Y:S02]  /*6340*/  @P1 IMAD.MOV.U32 R4, RZ, RZ, R6 ;  /* 0x000000ffff041224 */ /* 0x001fe400078e0006 */
[----:B------:R-:W-:-:S05]  /*6350*/  @P1 IMAD.MOV.U32 R5, RZ, RZ, R7 ;  /* 0x000000ffff051224 */ /* 0x000fca00078e0007 */
[----:B------:R0:W-:Y:S04]  /*6360*/  @P1 STG.E.U16 desc[UR36][R4.64+0xf0], R86 ;  /* 0x0000f05604001986 */ /* 0x0001e8000c101524 */
[----:B------:R0:W-:Y:S02]  /*6370*/  @P0 STG.E.U16 desc[UR36][R6.64+0xf2], R87 ;  /* 0x0000f25706000986 */ /* 0x0001e4000c101524 */
.L_x_162:
[----:B------:R-:W-:Y:S05]  /*6380*/  BSYNC B0 ;  /* 0x0000000000007941 */ /* 0x000fea0003800000 */
.L_x_36:
[----:B0-----:R-:W2:Y:S01]  /*6390*/  LDL.64 R4, [R1] ;  /* 0x0000000001047983 */ /* 0x001ea20000100a00 */
[----:B------:R-:W-:Y:S01]  /*63a0*/  ULDC.64 UR4, c[0x0][0x650] ;  /* 0x0001940000047ab9 */ /* 0x000fe20000000a00 */
[----:B------:R-:W-:Y:S02]  /*63b0*/  IMAD.U32 R0, RZ, RZ, UR44 ;  /* 0x0000002cff007e24 */ /* 0x000fe4000f8e00ff */
[----:B------:R-:W-:Y:S02]  /*63c0*/  IMAD.MOV.U32 R22, RZ, RZ, -0x1 ;  /* 0xffffffffff167424 */ /* 0x000fe400078e00ff */
[----:B------:R0:W-:Y:S01]  /*63d0*/  SYNCS.ARRIVE.TRANS64.A1T0 RZ, [R0+UR46], RZ ;  /* 0x000000ff00ff79a7 */ /* 0x0001e2000810002e */
[----:B-----5:R-:W-:Y:S02]  /*63e0*/  IMAD.MOV.U32 R18, RZ, RZ, -0x1 ;  /* 0xffffffffff127424 */ /* 0x020fe400078e00ff */
[----:B------:R-:W-:Y:S01]  /*63f0*/  IMAD.MOV.U32 R19, RZ, RZ, -0x1 ;  /* 0xffffffffff137424 */ /* 0x000fe200078e00ff */
[----:B0-----:R-:W-:-:S02]  /*6400*/  PRMT R0, RZ, 0x7610, R0 ;  /* 0x00007610ff007816 */ /* 0x001fc40000000000 */
[----:B--2---:R-:W-:-:S05]  /*6410*/  LEA R16, P0, R4, R16, 0x1 ;  /* 0x0000001004107211 */ /* 0x004fca00078008ff */
[----:B------:R-:W-:Y:S01]  /*6420*/  IMAD.X R17, R100, 0x1, R17, P0 ;  /* 0x0000000164117824 */ /* 0x000fe200000e0611 */
[----:B------:R-:W-:-:S04]  /*6430*/  ISETP.GE.U32.AND P0, PT, R16, UR4, PT ;  /* 0x0000000410007c0c */ /* 0x000fc8000bf06070 */
[----:B------:R-:W-:-:S13]  /*6440*/  ISETP.GE.U32.AND.EX P0, PT, R17, UR5, PT, P0 ;  /* 0x0000000511007c0c */ /* 0x000fda000bf06100 */
[----:B------:R-:W-:Y:S05]  /*6450*/  @P0 BRA `(.L_x_163) ;  /* 0x00000004004c0947 */ /* 0x000fea0003800000 */
[----:B-1----:R-:W0:Y:S01]  /*6460*/  LDC.64 R10, c[0x0][0x628] ;  /* 0x00018a00ff0a7b82 */ /* 0x002e220000000a00 */
[----:B------:R-:W1:Y:S01]  /*6470*/  S2R R12, SR_CTAID.X ;  /* 0x00000000000c7919 */ /* 0x000e620000002500 */
[----:B------:R-:W-:Y:S02]  /*6480*/  IMAD.MOV.U32 R8, RZ, RZ, R16 ;  /* 0x000000ffff087224 */ /* 0x000fe400078e0010 */
[----:B------:R-:W-:Y:S01]  /*6490*/  IMAD.MOV.U32 R9, RZ, RZ, R17 ;  /* 0x000000ffff097224 */ /* 0x000fe200078e0011 */
[----:B------:R-:W2:Y:S03]  /*64a0*/  S2R R18, SR_CTAID.Y ;  /* 0x0000000000127919 */ /* 0x000ea60000002600 */
[----:B------:R-:W1:Y:S08]  /*64b0*/  LDC R0, c[0x0][0x630] ;  /* 0x00018c00ff007b82 */ /* 0x000e700000000800 */
[----:B------:R-:W1:Y:S01]  /*64c0*/  LDC.64 R14, c[0x0][0x620] ;  /* 0x00018800ff0e7b82 */ /* 0x000e620000000a00 */
[----:B0-----:R-:W-:-:S04]  /*64d0*/  ISETP.NE.U32.AND P0, PT, R10, RZ, PT ;  /* 0x000000ff0a00720c */ /* 0x001fc80003f05070 */
[----:B------:R-:W-:-:S13]  /*64e0*/  ISETP.NE.AND.EX P0, PT, R11, RZ, PT, P0 ;  /* 0x000000ff0b00720c */ /* 0x000fda0003f05300 */
[----:B-12---:R-:W-:Y:S05]  /*64f0*/  @!P0 BRA `(.L_x_164) ;  /* 0x0000000000288947 */ /* 0x006fea0003800000 */
[----:B------:R-:W0:Y:S02]  /*6500*/  LDC R3, c[0x0][0x634] ;  /* 0x00018d00ff037b82 */ /* 0x000e240000000800 */
[----:B0-----:R-:W-:-:S05]  /*6510*/  IADD3 R3, P0, R16, R3, RZ ;  /* 0x0000000310037210 */ /* 0x001fca0007f1e0ff */
[----:B------:R-:W-:-:S04]  /*6520*/  IMAD.X R13, RZ, RZ, R17, P0 ;  /* 0x000000ffff0d7224 */ /* 0x000fc800000e0611 */
[----:B------:R-:W-:-:S04]  /*6530*/  IMAD.WIDE.U32 R4, R13, R10, RZ ;  /* 0x0000000a0d047225 */ /* 0x000fc800078e00ff */
[----:B---34-:R-:W-:-:S04]  /*6540*/  IMAD.WIDE.U32 R6, P0, R3, R11, R4 ;  /* 0x0000000b03067225 */ /* 0x018fc80007800004 */
[----:B------:R-:W-:-:S04]  /*6550*/  IMAD.WIDE.U32 R4, R3, R10, RZ ;  /* 0x0000000a03047225 */ /* 0x000fc800078e00ff */
[----:B------:R-:W-:Y:S01]  /*6560*/  IMAD.X R9, RZ, RZ, RZ, P0 ;  /* 0x000000ffff097224 */ /* 0x000fe200000e06ff */
[----:B------:R-:W-:Y:S01]  /*6570*/  IADD3 RZ, P0, R5, R6, RZ ;  /* 0x0000000605ff7210 */ /* 0x000fe20007f1e0ff */
[----:B------:R-:W-:-:S04]  /*6580*/  IMAD.MOV.U32 R8, RZ, RZ, R7 ;  /* 0x000000ffff087224 */ /* 0x000fc800078e0007 */
[----:B------:R-:W-:-:S08]  /*6590*/  IMAD.WIDE.U32.X R8, R13, R11, R8, P0 ;  /* 0x0000000b0d087225 */ /* 0x000fd000000e0408 */
.L_x_164:
[-CC-:B------:R-:W-:Y:S01]  /*65a0*/  SHF.R.U64 R19, R8, R0.reuse, R9.reuse ;  /* 0x0000000008137219 */ /* 0x180fe20000001209 */
[----:B------:R-:W0:Y:S01]  /*65b0*/  LDC.64 R24, c[0x0][0x640] ;  /* 0x00019000ff187b82 */ /* 0x000e220000000a00 */
[----:B------:R-:W-:Y:S01]  /*65c0*/  SHF.R.U32.HI R0, RZ, R0, R9 ;  /* 0x00000000ff007219 */ /* 0x000fe20000011609 */
[----:B------:R-:W-:Y:S01]  /*65d0*/  ULDC UR4, c[0x0][0x150] ;  /* 0x0000540000047ab9 */ /* 0x000fe20000000800 */
[----:B------:R-:W-:Y:S02]  /*65e0*/  IADD3 R3, P0, RZ, -R19, RZ ;  /* 0x80000013ff037210 */ /* 0x000fe40007f1e0ff */
[----:B---34-:R-:W-:-:S03]  /*65f0*/  I2FP.F32.U32 R7, R12 ;  /* 0x0000000c00077245 */ /* 0x018fc60000201000 */
[----:B------:R-:W1:Y:S01]  /*6600*/  LDC R6, c[0x0][0x618] ;  /* 0x00018600ff067b82 */ /* 0x000e620000000800 */
[----:B------:R-:W-:Y:S02]  /*6610*/  IMAD.X R5, RZ, RZ, ~R0, P0 ;  /* 0x000000ffff057224 */ /* 0x000fe400000e0e00 */
[----:B------:R-:W-:Y:S01]  /*6620*/  FMUL R7, R7, UR4 ;  /* 0x0000000407077c20 */ /* 0x000fe20008400000 */
[----:B------:R-:W-:Y:S01]  /*6630*/  ULDC UR4, c[0x0][0x154] ;  /* 0x0000550000047ab9 */ /* 0x000fe20000000800 */
[-C--:B------:R-:W-:Y:S02]  /*6640*/  IMAD R0, R5, R14.reuse, RZ ;  /* 0x0000000e05007224 */ /* 0x080fe400078e02ff */
[C---:B------:R-:W-:Y:S01]  /*6650*/  IMAD.WIDE.U32 R4, R3.reuse, R14, R16 ;  /* 0x0000000e03047225 */ /* 0x040fe200078e0010 */
[----:B------:R-:W2:Y:S01]  /*6660*/  LDC R8, c[0x0][0x608] ;  /* 0x00018200ff087b82 */ /* 0x000ea20000000800 */
[----:B------:R-:W3:Y:S02]  /*6670*/  F2I.U32.TRUNC.NTZ R7, R7 ;  /* 0x0000000700077305 */ /* 0x000ee4000020f000 */
[----:B------:R-:W-:Y:S01]  /*6680*/  IMAD R3, R3, R15, R0 ;  /* 0x0000000f03037224 */ /* 0x000fe200078e0200 */
[----:B------:R-:W-:-:S03]  /*6690*/  I2FP.F32.U32 R0, R18 ;  /* 0x0000001200007245 */ /* 0x000fc60000201000 */
[----:B------:R-:W-:Y:S01]  /*66a0*/  IMAD.IADD R3, R5, 0x1, R3 ;  /* 0x0000000105037824 */ /* 0x000fe200078e0203 */
[----:B------:R-:W4:Y:S01]  /*66b0*/  LDC R11, c[0x0][0x658] ;  /* 0x00019600ff0b7b82 */ /* 0x000f220000000800 */
[----:B0-----:R-:W-:-:S04]  /*66c0*/  ISETP.NE.U32.AND P0, PT, R24, RZ, PT ;  /* 0x000000ff1800720c */ /* 0x001fc80003f05070 */
[----:B------:R-:W-:-:S03]  /*66d0*/  ISETP.NE.AND.EX P0, PT, R25, RZ, PT, P0 ;  /* 0x000000ff1900720c */ /* 0x000fc60003f05300 */
[----:B------:R-:W0:Y:S01]  /*66e0*/  LDC R9, c[0x0][0x144] ;  /* 0x00005100ff097b82 */ /* 0x000e220000000800 */
[-C--:B-1----:R-:W-:Y:S01]  /*66f0*/  SHF.R.U64 R10, R4, R6.reuse, R3 ;  /* 0x00000006040a7219 */ /* 0x082fe20000001203 */
[----:B---3--:R-:W-:Y:S01]  /*6700*/  IMAD.MOV R7, RZ, RZ, -R7 ;  /* 0x000000ffff077224 */ /* 0x008fe200078e0a07 */
[----:B------:R-:W-:Y:S01]  /*6710*/  SHF.R.U32.HI R3, RZ, R6, R3 ;  /* 0x00000006ff037219 */ /* 0x000fe20000011603 */
[----:B------:R-:W-:-:S04]  /*6720*/  FMUL R6, R0, UR4 ;  /* 0x0000000400067c20 */ /* 0x000fc80008400000 */
[----:B------:R-:W1:Y:S01]  /*6730*/  LDC R21, c[0x0][0x148] ;  /* 0x00005200ff157b82 */ /* 0x000e620000000800 */
[----:B------:R3:W0:Y:S01]  /*6740*/  F2I.U32.TRUNC.NTZ R14, R6 ;  /* 0x00000006000e7305 */ /* 0x000622000020f000 */
[-CC-:B--2---:R-:W-:Y:S02]  /*6750*/  SHF.R.U64 R13, R10, R8.reuse, R3.reuse ;  /* 0x000000080a0d7219 */ /* 0x184fe40000001203 */
[----:B------:R-:W-:-:S04]  /*6760*/  SHF.R.U32.HI R0, RZ, R8, R3 ;  /* 0x00000008ff007219 */ /* 0x000fc80000011603 */
[----:B------:R-:W2:Y:S01]  /*6770*/  LDC R20, c[0x0][0x648] ;  /* 0x00019200ff147b82 */ /* 0x000ea20000000800 */
[-CC-:B----4-:R-:W-:Y:S02]  /*6780*/  SHF.R.U64 R15, R13, R11.reuse, R0.reuse ;  /* 0x0000000b0d0f7219 */ /* 0x190fe40000001200 */
[----:B------:R-:W-:-:S03]  /*6790*/  SHF.R.U32.HI R5, RZ, R11, R0 ;  /* 0x0000000bff057219 */ /* 0x000fc60000011600 */
[----:B------:R-:W-:Y:S02]  /*67a0*/  IMAD.MOV.U32 R4, RZ, RZ, R15 ;  /* 0x000000ffff047224 */ /* 0x000fe400078e000f */
[----:B------:R-:W4:Y:S01]  /*67b0*/  LDC R26, c[0x0][0x638] ;  /* 0x00018e00ff1a7b82 */ /* 0x000f220000000800 */
[----:B0-----:R-:W-:-:S07]  /*67c0*/  IMAD R22, R9, R7, R12 ;  /* 0x0000000709167224 */ /* 0x001fce00078e020c */
[----:B------:R-:W0:Y:S08]  /*67d0*/  LDC R27, c[0x0][0x610] ;  /* 0x00018400ff1b7b82 */ /* 0x000e300000000800 */
[----:B------:R-:W0:Y:S01]  /*67e0*/  LDC R28, c[0x0][0x600] ;  /* 0x00018000ff1c7b82 */ /* 0x000e220000000800 */
[----:B-123--:R-:W-:Y:S05]  /*67f0*/  @!P0 BRA `(.L_x_165) ;  /* 0x0000000000288947 */ /* 0x00efea0003800000 */
[----:B------:R-:W1:Y:S02]  /*6800*/  LDC R0, c[0x0][0x64c] ;  /* 0x00019300ff007b82 */ /* 0x000e640000000800 */
[----:B-1----:R-:W-:-:S05]  /*6810*/  IADD3 R3, P0, R15, R0, RZ ;  /* 0x000000000f037210 */ /* 0x002fca0007f1e0ff */
        /* <DEDUP_REMOVED lines=8> */
.L_x_165:
[----:B------:R-:W-:Y:S01]  /*68a0*/  ISETP.NE.AND P0, PT, R2, 0x1, PT ;  /* 0x000000010200780c */ /* 0x000fe20003f05270 */
[----:B------:R-:W-:Y:S01]  /*68b0*/  IMAD.MOV R14, RZ, RZ, -R14 ;  /* 0x000000ffff0e7224 */ /* 0x000fe200078e0a0e */
[----:B------:R-:W-:Y:S02]  /*68c0*/  SHF.R.U64 R0, R4, R20, R5 ;  /* 0x0000001404007219 */ /* 0x000fe40000001205 */
[----:B------:R-:W-:Y:S02]  /*68d0*/  LOP3.LUT R3, R13, R102, RZ, 0xc0, !PT ;  /* 0x000000660d037212 */ /* 0x000fe400078ec0ff */
[----:B------:R-:W-:Y:S01]  /*68e0*/  LOP3.LUT R5, R10, R101, RZ, 0xc0, !PT ;  /* 0x000000650a057212 */ /* 0x000fe200078ec0ff */
[----:B------:R-:W-:Y:S02]  /*68f0*/  IMAD.MOV R4, RZ, RZ, -R0 ;  /* 0x000000ffff047224 */ /* 0x000fe400078e0a00 */
[----:B------:R-:W-:Y:S02]  /*6900*/  IMAD R3, R98, R0, R3 ;  /* 0x0000000062037224 */ /* 0x000fe400078e0203 */
[----:B----4-:R-:W-:-:S02]  /*6910*/  IMAD R0, R4, R26, R15 ;  /* 0x0000001a04007224 */ /* 0x010fc400078e020f */
[----:B------:R-:W-:Y:S02]  /*6920*/  @P0 IMAD R22, R21, R14, R18 ;  /* 0x0000000e15160224 */ /* 0x000fe400078e0212 */
[----:B------:R-:W-:Y:S02]  /*6930*/  IMAD.MOV.U32 R4, RZ, RZ, 0x1 ;  /* 0x00000001ff047424 */ /* 0x000fe400078e00ff */
[----:B0-----:R-:W-:Y:S02]  /*6940*/  IMAD R22, R3, R27, R22 ;  /* 0x0000001b03167224 */ /* 0x001fe400078e0216 */
[----:B------:R-:W-:Y:S01]  /*6950*/  IMAD R3, R0, R28, R5 ;  /* 0x0000001c00037224 */ /* 0x000fe200078e0205 */
[----:B------:R-:W-:-:S04]  /*6960*/  PRMT R0, R4, 0x7610, R0 ;  /* 0x0000761004007816 */ /* 0x000fc80000000000 */
[----:B------:R-:W-:Y:S02]  /*6970*/  SEL R18, R3, R22, !P0 ;  /* 0x0000001603127207 */ /* 0x000fe40004000000 */
[----:B------:R-:W-:-:S07]  /*6980*/  SEL R22, R22, R3, !P0 ;  /* 0x0000000316167207 */ /* 0x000fce0004000000 */
.L_x_163:
[----:B------:R-:W-:Y:S01]  /*6990*/  LOP3.LUT P0, RZ, R0, 0xff, RZ, 0xc0, !PT ;  /* 0x000000ff00ff7812 */ /* 0x000fe2000780c0ff */
[----:B------:R-:W-:Y:S01]  /*69a0*/  UIMAD.WIDE.U32 UR4, UR38, -0x33333333, URZ ;  /* 0xcccccccd260478a5 */ /* 0x000fe2000f8e003f */
[----:B------:R-:W-:-:S03]  /*69b0*/  LOP3.LUT R105, R105, 0x1, RZ, 0x3c, !PT ;  /* 0x0000000169697812 */ /* 0x000fc600078e3cff */
[----:B------:R-:W-:-:S04]  /*69c0*/  USHF.R.U32.HI UR4, URZ, 0x2, UR5 ;  /* 0x000000023f047899 */ /* 0x000fc80008011605 */
[----:B------:R-:W-:-:S04]  /*69d0*/  UIMAD UR38, UR4, -0x5, UR38 ;  /* 0xfffffffb042678a4 */ /* 0x000fc8000f8e0226 */
[----:B------:R-:W-:Y:S08]  /*69e0*/  @P0 BRA `(.L_x_166) ;  /* 0xffffffac006c0947 */ /* 0x000ff0000383ffff */
[----:B------:R-:W-:Y:S05]  /*69f0*/  EXIT ;  /* 0x000000000000794d */ /* 0x000fea0003800000 */
.L_x_17:
[----:B------:R-:W-:-:S08]  /*6a00*/  ISETP.NE.AND P0, PT, R9, RZ, PT ;  /* 0x000000ff0900720c */ /* 0x000fd00003f05270 */
[----:B0-----:R-:W0:-:S00]  /*6a10*/  USETMAXREG.DEALLOC.CTAPOOL 0x28 ;  /* 0x00000028000079c8 */ /* 0x001e0000080e0500 */
[----:B------:R-:W-:Y:S05]  /*6a20*/  @P0 EXIT ;  /* 0x000000000000094d */ /* 0x000fea0003800000 */
[----:B0-----:R-:W-:Y:S01]  /*6a30*/  LOP3.LUT P0, RZ, R3, 0xff, RZ, 0xc0, !PT ;  /* 0x000000ff03ff7812 */ /* 0x001fe2000780c0ff */
[----:B------:R-:W-:Y:S02]  /*6a40*/  IMAD.MOV.U32 R3, RZ, RZ, 0x1 ;  /* 0x00000001ff037424 */ /* 0x000fe400078e00ff */
[----:B------:R-:W-:-:S10]  /*6a50*/  IMAD.MOV.U32 R8, RZ, RZ, RZ ;  /* 0x000000ffff087224 */ /* 0x000fd400078e00ff */
[----:B------:R-:W-:Y:S05]  /*6a60*/  @!P0 BRA `(.L_x_167) ;  /* 0x0000000c00688947 */ /* 0x000fea0003800000 */
[----:B------:R-:W0:Y:S01]  /*6a70*/  S2UR UR9, SR_CgaCtaId ;  /* 0x00000000000979c3 */ /* 0x000e220000008800 */
[----:B------:R-:W-:Y:S01]  /*6a80*/  ULDC UR5, c[0x0][0x658] ;  /* 0x0001960000057ab9 */ /* 0x000fe20000000800 */
[----:B------:R-:W-:Y:S01]  /*6a90*/  UMOV UR10, 0xffffffff ;  /* 0xffffffff000a7882 */ /* 0x000fe20000000000 */
[----:B------:R-:W-:Y:S01]  /*6aa0*/  UMOV UR11, 0x1 ;  /* 0x00000001000b7882 */ /* 0x000fe20000000000 */
[----:B------:R-:W-:Y:S01]  /*6ab0*/  USHF.L.U32 UR10, UR10, UR5, URZ ;  /* 0x000000050a0a7299 */ /* 0x000fe2000800063f */
[----:B------:R-:W-:Y:S01]  /*6ac0*/  LOP3.LUT P0, RZ, R4, 0x1f, RZ, 0xc0, !PT ;  /* 0x0000001f04ff7812 */ /* 0x000fe2000780c0ff */
[----:B------:R-:W-:Y:S01]  /*6ad0*/  BSSY B0, `(.L_x_167) ;  /* 0x00000d3000007945 */ /* 0x000fe20003800000 */
[C---:B------:R-:W-:Y:S01]  /*6ae0*/  ISETP.NE.AND P2, PT, R5.reuse, RZ, PT ;  /* 0x000000ff0500720c */ /* 0x040fe20003f45270 */
[----:B------:R-:W-:Y:S01]  /*6af0*/  ULOP3.LUT UR13, URZ, UR10, URZ, 0x33, !UPT ;  /* 0x0000000a3f0d7292 */ /* 0x000fe2000f8e333f */
[----:B------:R-:W-:Y:S01]  /*6b00*/  ISETP.NE.OR P0, PT, R5, RZ, !P0 ;  /* 0x000000ff0500720c */ /* 0x000fe20004705670 */
[----:B------:R-:W-:Y:S01]  /*6b10*/  IMAD.MOV.U32 R10, RZ, RZ, 0x1 ;  /* 0x00000001ff0a7424 */ /* 0x000fe200078e00ff */
[----:B------:R-:W-:Y:S01]  /*6b20*/  LOP3.LUT R9, R23, 0x2, RZ, 0xfc, !PT ;  /* 0x0000000217097812 */ /* 0x000fe200078efcff */
[----:B------:R-:W-:Y:S01]  /*6b30*/  IMAD.MOV.U32 R3, RZ, RZ, 0x1 ;  /* 0x00000001ff037424 */ /* 0x000fe200078e00ff */
[----:B------:R-:W-:Y:S01]  /*6b40*/  ULDC UR4, c[0x0][0x600] ;  /* 0x0001800000047ab9 */ /* 0x000fe20000000800 */
[----:B------:R-:W-:Y:S01]  /*6b50*/  IMAD.MOV.U32 R8, RZ, RZ, RZ ;  /* 0x000000ffff087224 */ /* 0x000fe200078e00ff */
[----:B------:R-:W-:Y:S01]  /*6b60*/  UMOV UR18, 0x5 ;  /* 0x0000000500127882 */ /* 0x000fe20000000000 */
[----:B------:R-:W-:-:S02]  /*6b70*/  UIADD3 UR26, UR40, 0x1, URZ ;  /* 0x00000001281a7890 */ /* 0x000fc4000fffe03f */
[----:B------:R-:W-:Y:S02]  /*6b80*/  UIADD3 UR4, UR4, -0x1, URZ ;  /* 0xffffffff04047890 */ /* 0x000fe4000fffe03f */
[----:B------:R-:W-:Y:S01]  /*6b90*/  USHF.L.U32 UR5, UR11, UR5, URZ ;  /* 0x000000050b057299 */ /* 0x000fe2000800063f */
[----:B------:R-:W-:Y:S01]  /*6ba0*/  ULDC.64 UR24, c[0x0][0x198] ;  /* 0x0000660000187ab9 */ /* 0x000fe20000000a00 */
[----:B0-----:R-:W-:Y:S02]  /*6bb0*/  ULOP3.LUT UR8, UR9, 0x1, URZ, 0xc0, !UPT ;  /* 0x0000000109087892 */ /* 0x001fe4000f8ec03f */
[----:B------:R-:W-:Y:S02]  /*6bc0*/  USHF.R.U32.HI UR27, URZ, 0x1, UR9 ;  /* 0x000000013f1b7899 */ /* 0x000fe40008011609 */
[----:B------:R-:W-:Y:S02]  /*6bd0*/  USHF.L.U32 UR6, UR9, 0x6, URZ ;  /* 0x0000000609067899 */ /* 0x000fe4000800063f */
[----:B------:R-:W-:-:S02]  /*6be0*/  USHF.L.U32 UR7, UR9, 0xc, URZ ;  /* 0x0000000c09077899 */ /* 0x000fc4000800063f */
[----:B------:R-:W-:Y:S02]  /*6bf0*/  ULOP3.LUT UR9, UR9, 0xfffffffe, URZ, 0xc0, !UPT ;  /* 0xfffffffe09097892 */ /* 0x000fe4000f8ec03f */
[----:B------:R-:W-:Y:S02]  /*6c00*/  UISETP.GT.U32.AND UP0, UPT, UR8, 0xffff, UPT ;  /* 0x0000ffff0800788c */ /* 0x000fe4000bf04070 */
[----:B------:R-:W-:Y:S02]  /*6c10*/  USHF.L.U32 UR10, UR11, UR9, URZ ;  /* 0x000000090b0a7299 */ /* 0x000fe4000800063f */
[----:B------:R-:W-:Y:S02]  /*6c20*/  ULOP3.LUT UR9, UR9, 0x1, URZ, 0xfc, !UPT ;  /* 0x0000000109097892 */ /* 0x000fe4000f8efc3f */
[----:B------:R-:W-:Y:S02]  /*6c30*/  USEL UR8, UR8, 0xffff, !UP0 ;  /* 0x0000ffff08087887 */ /* 0x000fe4000c000000 */
[----:B------:R-:W-:-:S02]  /*6c40*/  USHF.L.U32 UR9, UR11, UR9, URZ ;  /* 0x000000090b097299 */ /* 0x000fc4000800063f */
[----:B------:R-:W-:Y:S02]  /*6c50*/  ULOP3.LUT UR8, UR8, 0xffff, URZ, 0xc0, !UPT ;  /* 0x0000ffff08087892 */ /* 0x000fe4000f8ec03f */
[----:B------:R-:W-:Y:S02]  /*6c60*/  ULOP3.LUT UR6, UR6, 0x40, URZ, 0xc0, !UPT ;  /* 0x0000004006067892 */ /* 0x000fe4000f8ec03f */
[----:B------:R-:W-:Y:S02]  /*6c70*/  ULOP3.LUT UR7, UR7, 0x1000, URZ, 0xc0, !UPT ;  /* 0x0000100007077892 */ /* 0x000fe4000f8ec03f */
[----:B------:R-:W-:Y:S02]  /*6c80*/  ULOP3.LUT UR19, UR10, UR9, URZ, 0xfc, !UPT ;  /* 0x000000090a137292 */ /* 0x000fe4000f8efc3f */
[----:B------:R-:W-:-:S12]  /*6c90*/  USHF.L.U32 UR18, UR18, UR8, URZ ;  /* 0x0000000812127299 */ /* 0x000fd8000800063f */
.L_x_179:
[----:B------:R-:W-:-:S03]  /*6ca0*/  UMOV UR8, 0xffffffff ;  /* 0xffffffff00087882 */ /* 0x000fc60000000000 */
[----:B------:R-:W-:Y:S05]  /*6cb0*/  BRA.DIV UR8, `(.L_x_168) ;  /* 0x0000001208147947 */ /* 0x000fea000b800000 */
[----:B------:R-:W-:-:S13]  /*6cc0*/  ELECT P6, URZ, PT ;  /* 0x00000000003f782f */ /* 0x000fda00038c0000 */
.L_x_193:
[----:B------:R-:W0:Y:S01]  /*6cd0*/  LDC R4, c[0x0][0x28c] ;  /* 0x0000a300ff047b82 */ /* 0x000e220000000800 */
[----:B------:R-:W-:Y:S01]  /*6ce0*/  BSSY B1, `(.L_x_169) ;  /* 0x000003d000017945 */ /* 0x000fe20003800000 */
[----:B0-----:R-:W-:-:S13]  /*6cf0*/  ISETP.LT.OR P6, PT, R4, 0x1, !P6 ;  /* 0x000000010400780c */ /* 0x001fda00077c1670 */
[----:B------:R-:W-:Y:S05]  /*6d00*/  @P6 BRA `(.L_x_170) ;  /* 0x0000000000e86947 */ /* 0x000fea0003800000 */
[----:B------:R-:W-:Y:S01]  /*6d10*/  LEA R22, R22, UR27, 0x1 ;  /* 0x0000001b16167c11 */ /* 0x000fe2000f8e08ff */
[----:B------:R-:W-:Y:S01]  /*6d20*/  IMAD.MOV.U32 R12, RZ, RZ, RZ ;  /* 0x000000ffff0c7224 */ /* 0x000fe200078e00ff */
[----:B------:R-:W-:Y:S01]  /*6d30*/  LEA R18, R18, UR6, 0x7 ;  /* 0x0000000612127c11 */ /* 0x000fe2000f8e38ff */
[----:B------:R-:W-:Y:S02]  /*6d40*/  IMAD.U32 R14, RZ, RZ, UR26 ;  /* 0x0000001aff0e7e24 */ /* 0x000fe4000f8e00ff */
[----:B------:R-:W-:Y:S02]  /*6d50*/  IMAD.MOV.U32 R4, RZ, RZ, R3 ;  /* 0x000000ffff047224 */ /* 0x000fe400078e0003 */
[----:B------:R-:W-:Y:S02]  /*6d60*/  IMAD.MOV.U32 R5, RZ, RZ, R8 ;  /* 0x000000ffff057224 */ /* 0x000fe400078e0008 */
[----:B------:R-:W-:-:S07]  /*6d70*/  IMAD.SHL.U32 R22, R22, 0x20, RZ ;  /* 0x0000002016167824 */ /* 0x000fce00078e00ff */
.L_x_174:
[----:B------:R-:W0:Y:S01]  /*6d80*/  S2R R7, SR_CgaCtaId ;  /* 0x0000000000077919 */ /* 0x000e220000008800 */
[----:B------:R-:W-:-:S04]  /*6d90*/  MOV R6, 0x400 ;  /* 0x0000040000067802 */ /* 0x000fc80000000f00 */
[----:B0-----:R-:W-:Y:S02]  /*6da0*/  LEA R13, R7, R6, 0x18 ;  /* 0x00000006070d7211 */ /* 0x001fe400078ec0ff */
[----:B------:R-:W-:Y:S01]  /*6db0*/  SHF.L.U32 R6, R4, 0x1f, RZ ;  /* 0x0000001f04067819 */ /* 0x000fe200000006ff */
[----:B------:R-:W0:Y:S02]  /*6dc0*/  @!P2 LDC R7, c[0x0][0x500] ;  /* 0x00014000ff07ab82 */ /* 0x000e240000000800 */
[----:B------:R-:W-:-:S04]  /*6dd0*/  IMAD R11, R5, 0x8, R13 ;  /* 0x00000008050b7824 */ /* 0x000fc800078e020d */
[----:B------:R-:W1:Y:S02]  /*6de0*/  SYNCS.PHASECHK.TRANS64.TRYWAIT P1, [R11+URZ+0x28], R6 ;  /* 0x000028060b0075a7 */ /* 0x000e64000802017f */
[----:B-1----:R-:W-:Y:S05]  /*6df0*/  @!P1 BRA `(.L_x_171) ;  /* 0x0000000c00e49947 */ /* 0x002fea0003800000 */
.L_x_194:
[----:B-1----:R-:W-:Y:S01]  /*6e00*/  PRMT R6, R9, 0x9910, RZ ;  /* 0x0000991009067816 */ /* 0x002fe200000000ff */
[----:B0-----:R0:W-:Y:S03]  /*6e10*/  @!P2 SYNCS.ARRIVE.TRANS64 RZ, [R11+URZ], R7 ;  /* 0x000000070bffa9a7 */ /* 0x0011e6000800003f */
[----:B------:R-:W-:-:S13]  /*6e20*/  ISETP.NE.AND P1, PT, R6, 0x2, PT ;  /* 0x000000020600780c */ /* 0x000fda0003f25270 */
[----:B0-----:R-:W-:Y:S05]  /*6e30*/  @P1 BRA `(.L_x_172) ;  /* 0x0000000000041947 */ /* 0x001fea0003800000 */
[----:B------:R-:W-:Y:S01]  /*6e40*/  BPT.TRAP 0x1 ;  /* 0x000000040000795c */ /* 0x000fe20000300000 */
.L_x_172:
[----:B------:R-:W-:Y:S05]  /*6e50*/  @P0 BRA `(.L_x_173) ;  /* 0x0000000000040947 */ /* 0x000fea0003800000 */
[----:B------:R-:W-:Y:S01]  /*6e60*/  BPT.TRAP 0x1 ;  /* 0x000000040000795c */ /* 0x000fe20000300000 */
.L_x_173:
[----:B------:R-:W-:Y:S01]  /*6e70*/  LEA R6, R5, UR27, 0x1 ;  /* 0x0000001b05067c11 */ /* 0x000fe2000f8e08ff */
[----:B------:R-:W-:Y:S01]  /*6e80*/  VIADD R14, R14, 0xffffffff ;  /* 0xffffffff0e0e7836 */ /* 0x000fe20000000000 */
[----:B------:R-:W-:Y:S01]  /*6e90*/  R2UR UR22, R22 ;  /* 0x00000000161672ca */ /* 0x000fe200000e0000 */
[----:B------:R-:W-:Y:S01]  /*6ea0*/  UIADD3 UR14, UP0, UR24, 0xf0, URZ ;  /* 0x000000f0180e7890 */ /* 0x000fe2000ff1e03f */
[----:B------:R-:W-:Y:S01]  /*6eb0*/  R2UR UR9, R11 ;  /* 0x000000000b0972ca */ /* 0x000fe200000e0000 */
[----:B------:R-:W-:Y:S01]  /*6ec0*/  IMAD.SHL.U32 R6, R6, 0x800, RZ ;  /* 0x0000080006067824 */ /* 0x000fe200078e00ff */
[----:B------:R-:W-:Y:S01]  /*6ed0*/  R2UR UR10, R12 ;  /* 0x000000000c0a72ca */ /* 0x000fe200000e0000 */
[----:B------:R-:W-:Y:S01]  /*6ee0*/  UIADD3 UR30, UP1, UR24, 0x1f0, URZ ;  /* 0x000001f0181e7890 */ /* 0x000fe2000ff3e03f */
[----:B------:R-:W-:Y:S01]  /*6ef0*/  R2UR UR12, R19 ;  /* 0x00000000130c72ca */ /* 0x000fe200000e0000 */
[--C-:B------:R-:W-:Y:S01]  /*6f00*/  IMAD R7, R6, 0x2, R13.reuse ;  /* 0x0000000206077824 */ /* 0x100fe200078e020d */
[----:B------:R-:W-:Y:S01]  /*6f10*/  LEA R6, R5, UR7, 0xd ;  /* 0x0000000705067c11 */ /* 0x000fe2000f8e68ff */
[----:B------:R-:W-:Y:S01]  /*6f20*/  UIADD3.X UR15, URZ, UR25, URZ, UP0, !UPT ;  /* 0x000000193f0f7290 */ /* 0x000fe200087fe43f */
[----:B------:R-:W-:Y:S01]  /*6f30*/  R2UR UR23, R18 ;  /* 0x00000000121772ca */ /* 0x000fe200000e0000 */
[----:B------:R-:W-:Y:S01]  /*6f40*/  UPRMT UR20, URZ, 0x5410, UR18 ;  /* 0x000054103f147896 */ /* 0x000fe20008000012 */
[----:B------:R-:W-:Y:S01]  /*6f50*/  R2UR UR8, R7 ;  /* 0x00000000070872ca */ /* 0x000fe200000e0000 */
[----:B------:R-:W-:Y:S01]  /*6f60*/  IMAD R6, R6, 0x2, R13 ;  /* 0x0000000206067824 */ /* 0x000fe200078e020d */
[----:B------:R-:W-:Y:S01]  /*6f70*/  ISETP.GT.AND P3, PT, R14, 0x1, PT ;  /* 0x000000010e00780c */ /* 0x000fe20003f64270 */
[----:B------:R-:W-:Y:S01]  /*6f80*/  VIADD R5, R5, 0x1 ;  /* 0x0000000105057836 */ /* 0x000fe20000000000 */
[----:B------:R-:W-:Y:S01]  /*6f90*/  UPRMT UR28, URZ, 0x5410, UR19 ;  /* 0x000054103f1c7896 */ /* 0x000fe20008000013 */
[----:B------:R-:W-:Y:S01]  /*6fa0*/  VIADD R12, R12, 0x40 ;  /* 0x000000400c0c7836 */ /* 0x000fe20000000000 */
[----:B------:R-:W-:Y:S01]  /*6fb0*/  R2UR UR11, R6 ;  /* 0x00000000060b72ca */ /* 0x000fe200000e0000 */
[----:B------:R-:W-:Y:S01]  /*6fc0*/  UIADD3.X UR31, URZ, UR25, URZ, UP1, !UPT ;  /* 0x000000193f1f7290 */ /* 0x000fe20008ffe43f */
[----:B------:R-:W-:Y:S01]  /*6fd0*/  ISETP.NE.AND P1, PT, R5, 0x5, PT ;  /* 0x000000050500780c */ /* 0x000fe20003f25270 */
[----:B------:R-:W-:Y:S01]  /*6fe0*/  UMOV UR16, 0x0 ;  /* 0x0000000000107882 */ /* 0x000fe20000000000 */
[----:B------:R-:W-:-:S02]  /*6ff0*/  UMOV UR17, 0x10000000 ;  /* 0x1000000000117882 */ /* 0x000fc40000000000 */
[----:B------:R-:W-:Y:S01]  /*7000*/  SEL R7, RZ, 0x1, P1 ;  /* 0x00000001ff077807 */ /* 0x000fe20000800000 */
[----:B------:R-:W-:Y:S01]  /*7010*/  UIADD3 UR8, UR8, 0x180, URZ ;  /* 0x0000018008087890 */ /* 0x000fe2000fffe03f */
[----:B------:R-:W-:Y:S02]  /*7020*/  SEL R5, R5, RZ, P1 ;  /* 0x000000ff05057207 */ /* 0x000fe40000800000 */
[----:B------:R-:W-:-:S03]  /*7030*/  LOP3.LUT R4, R4, R7, RZ, 0x3c, !PT ;  /* 0x0000000704047212 */ /* 0x000fc600078e3cff */
[----:B------:R-:W-:-:S03]  /*7040*/  UIADD3 UR21, UR11, 0xa180, URZ ;  /* 0x0000a1800b157890 */ /* 0x000fc6000fffe03f */
[----:B------:R-:W-:Y:S02]  /*7050*/  UMOV UR11, UR22 ;  /* 0x00000016000b7c82 */ /* 0x000fe40008000000 */
[----:B------:R0:W-:Y:S02]  /*7060*/  UTMALDG.3D.MULTICAST [UR8], [UR14], UR20, desc[UR16] ;  /* 0x000010080e0073b4 */ /* 0x0001e40008011814 */
[----:B0-----:R-:W-:Y:S01]  /*7070*/  UMOV UR8, UR21 ;  /* 0x0000001500087c82 */ /* 0x001fe20008000000 */
[----:B------:R-:W-:Y:S02]  /*7080*/  UMOV UR11, UR23 ;  /* 0x00000017000b7c82 */ /* 0x000fe40008000000 */
[----:B------:R0:W-:Y:S02]  /*7090*/  UTMALDG.3D.MULTICAST [UR8], [UR30], UR28, desc[UR16] ;  /* 0x000010081e0073b4 */ /* 0x0001e4000801181c */
[----:B0-----:R-:W-:Y:S05]  /*70a0*/  @P3 BRA `(.L_x_174) ;  /* 0xfffffffc00343947 */ /* 0x001fea000383ffff */
.L_x_170:
[----:B------:R-:W-:Y:S05]  /*70b0*/  BSYNC B1 ;  /* 0x0000000000017941 */ /* 0x000fea0003800000 */
.L_x_169:
[----:B------:R-:W2:Y:S01]  /*70c0*/  LDL.64 R20, [R1] ;  /* 0x0000000001147983 */ /* 0x000ea20000100a00 */
[----:B------:R-:W-:Y:S01]  /*70d0*/  LOP3.LUT P4, RZ, R10, 0xff, RZ, 0xc0, !PT ;  /* 0x000000ff0aff7812 */ /* 0x000fe2000788c0ff */
[----:B------:R-:W-:Y:S01]  /*70e0*/  VIADD R7, R8, UR40 ;  /* 0x0000002808077c36 */ /* 0x000fe20008000000 */
[----:B------:R-:W-:Y:S01]  /*70f0*/  ULDC.64 UR8, c[0x0][0x650] ;  /* 0x0001940000087ab9 */ /* 0x000fe20000000a00 */
[----:B------:R-:W-:Y:S01]  /*7100*/  IMAD.U32 R8, RZ, RZ, UR40 ;  /* 0x00000028ff087e24 */ /* 0x000fe2000f8e00ff */
[----:B------:R-:W-:Y:S01]  /*7110*/  UISETP.GE.U32.AND UP0, UPT, UR40, 0x5, UPT ;  /* 0x000000052800788c */ /* 0x000fe2000bf06070 */
[----:B------:R-:W-:Y:S01]  /*7120*/  BSSY B1, `(.L_x_175) ;  /* 0x000006b000017945 */ /* 0x000fe20003800000 */
[----:B------:R-:W-:Y:S01]  /*7130*/  ISETP.GT.U32.AND P1, PT, R7, 0x4, PT ;  /* 0x000000040700780c */ /* 0x000fe20003f24070 */
[----:B------:R-:W-:Y:S01]  /*7140*/  IMAD.MOV.U32 R22, RZ, RZ, -0x1 ;  /* 0xffffffffff167424 */ /* 0x000fe200078e00ff */
[----:B------:R-:W-:Y:S01]  /*7150*/  PRMT R10, RZ, 0x7610, R10 ;  /* 0x00007610ff0a7816 */ /* 0x000fe2000000000a */
[----:B------:R-:W-:Y:S01]  /*7160*/  IMAD.MOV.U32 R18, RZ, RZ, -0x1 ;  /* 0xffffffffff127424 */ /* 0x000fe200078e00ff */
[----:B------:R-:W-:Y:S01]  /*7170*/  ISETP.LT.U32.AND P1, PT, R8, 0x5, P1 ;  /* 0x000000050800780c */ /* 0x000fe20000f21070 */
[----:B------:R-:W-:Y:S01]  /*7180*/  IMAD.MOV.U32 R19, RZ, RZ, -0x1 ;  /* 0xffffffffff137424 */ /* 0x000fe200078e00ff */
[----:B------:R-:W-:Y:S01]  /*7190*/  PLOP3.LUT P3, PT, PT, PT, UP0, 0x80, 0x0 ;  /* 0x000000000000781c */ /* 0x000fe20003f6f008 */
[----:B------:R-:W0:Y:S01]  /*71a0*/  @P4 S2R R5, SR_CgaCtaId ;  /* 0x0000000000054919 */ /* 0x000e220000008800 */
[----:B------:R-:W-:-:S04]  /*71b0*/  @P4 MOV R4, 0x400 ;  /* 0x0000040000044802 */ /* 0x000fc80000000f00 */
[----:B0-----:R-:W-:Y:S01]  /*71c0*/  @P4 LEA R6, R5, R4, 0x18 ;  /* 0x0000000405064211 */ /* 0x001fe200078ec0ff */
[----:B------:R-:W-:Y:S01]  /*71d0*/  IMAD.WIDE.U32 R4, R7, -0x33333333, RZ ;  /* 0xcccccccd07047825 */ /* 0x000fe200078e00ff */
[----:B------:R-:W-:Y:S02]  /*71e0*/  SEL R4, RZ, 0x1, !P1 ;  /* 0x00000001ff047807 */ /* 0x000fe40004800000 */
[----:B------:R0:W-:Y:S02]  /*71f0*/  @P4 SYNCS.ARRIVE.TRANS64.A1T0 RZ, [R6+URZ+0x88], RZ ;  /* 0x000088ff06ff49a7 */ /* 0x0001e4000810003f */
[----:B------:R-:W-:Y:S02]  /*7200*/  LOP3.LUT R3, R3, R4, RZ, 0x3c, !PT ;  /* 0x0000000403037212 */ /* 0x000fe400078e3cff */
[----:B------:R-:W-:Y:S02]  /*7210*/  PRMT R4, RZ, 0x7610, R4 ;  /* 0x00007610ff047816 */ /* 0x000fe40000000004 */
[----:B0-----:R-:W-:-:S04]  /*7220*/  SHF.R.U32.HI R6, RZ, 0x2, R5 ;  /* 0x00000002ff067819 */ /* 0x001fc80000011605 */
[----:B------:R-:W-:Y:S01]  /*7230*/  @P3 LOP3.LUT R3, R3, 0x1, R6, 0x78, !PT ;  /* 0x0000000103033812 */ /* 0x000fe200078e7806 */
[----:B------:R-:W-:Y:S01]  /*7240*/  IMAD R8, R6, -0x5, R7 ;  /* 0xfffffffb06087824 */ /* 0x000fe200078e0207 */
[----:B--2---:R-:W-:-:S04]  /*7250*/  IADD3 R16, P4, R16, R20, RZ ;  /* 0x0000001410107210 */ /* 0x004fc80007f9e0ff */
[----:B------:R-:W-:Y:S01]  /*7260*/  ISETP.GE.U32.AND P1, PT, R16, UR8, PT ;  /* 0x0000000810007c0c */ /* 0x000fe2000bf26070 */
[----:B------:R-:W-:-:S05]  /*7270*/  IMAD.X R17, R17, 0x1, R0, P4 ;  /* 0x0000000111117824 */ /* 0x000fca00020e0600 */
[----:B------:R-:W-:-:S13]  /*7280*/  ISETP.GE.U32.AND.EX P1, PT, R17, UR9, PT, P1 ;  /* 0x0000000911007c0c */ /* 0x000fda000bf26110 */
[----:B------:R-:W-:Y:S05]  /*7290*/  @P1 BRA `(.L_x_176) ;  /* 0x00000004004c1947 */ /* 0x000fea0003800000 */
[----:B------:R-:W0:Y:S01]  /*72a0*/  S2R R12, SR_CTAID.X ;  /* 0x00000000000c7919 */ /* 0x000e220000002500 */
[----:B------:R-:W-:Y:S01]  /*72b0*/  ULDC.64 UR8, c[0x0][0x628] ;  /* 0x00018a0000087ab9 */ /* 0x000fe20000000a00 */
[----:B------:R-:W1:Y:S01]  /*72c0*/  LDC R13, c[0x0][0x144] ;  /* 0x00005100ff0d7b82 */ /* 0x000e620000000800 */
[----:B------:R-:W-:Y:S01]  /*72d0*/  ISETP.NE.U32.AND P1, PT, RZ, UR8, PT ;  /* 0x00000008ff007c0c */ /* 0x000fe2000bf25070 */
[----:B------:R-:W2:Y:S01]  /*72e0*/  S2R R11, SR_CTAID.Y ;  /* 0x00000000000b7919 */ /* 0x000ea20000002600 */
[----:B------:R-:W-:Y:S01]  /*72f0*/  ULDC UR10, c[0x0][0x150] ;  /* 0x00005400000a7ab9 */ /* 0x000fe20000000800 */
[----:B------:R-:W-:Y:S01]  /*7300*/  ULDC UR11, c[0x0][0x630] ;  /* 0x00018c00000b7ab9 */ /* 0x000fe20000000800 */
[----:B------:R-:W-:Y:S01]  /*7310*/  ISETP.NE.AND.EX P1, PT, RZ, UR9, PT, P1 ;  /* 0x00000009ff007c0c */ /* 0x000fe2000bf25310 */
[----:B------:R-:W-:Y:S01]  /*7320*/  IMAD.MOV.U32 R4, RZ, RZ, R16 ;  /* 0x000000ffff047224 */ /* 0x000fe200078e0010 */
[----:B0-----:R-:W-:-:S05]  /*7330*/  I2FP.F32.U32 R5, R12 ;  /* 0x0000000c00057245 */ /* 0x001fca0000201000 */
[----:B------:R-:W-:Y:S01]  /*7340*/  FMUL R14, R5, UR10 ;  /* 0x0000000a050e7c20 */ /* 0x000fe20008400000 */
[----:B------:R-:W-:-:S05]  /*7350*/  IMAD.MOV.U32 R5, RZ, RZ, R17 ;  /* 0x000000ffff057224 */ /* 0x000fca00078e0011 */
[----:B--2---:R-:W-:Y:S05]  /*7360*/  @!P1 BRA `(.L_x_177) ;  /* 0x0000000000289947 */ /* 0x004fea0003800000 */
[----:B------:R-:W-:Y:S02]  /*7370*/  ULDC UR10, c[0x0][0x634] ;  /* 0x00018d00000a7ab9 */ /* 0x000fe40000000800 */
[----:B------:R-:W-:-:S05]  /*7380*/  IADD3 R5, P1, R16, UR10, RZ ;  /* 0x0000000a10057c10 */ /* 0x000fca000ff3e0ff */
[----:B------:R-:W-:-:S04]  /*7390*/  IMAD.X R15, RZ, RZ, R17, P1 ;  /* 0x000000ffff0f7224 */ /* 0x000fc800008e0611 */
[----:B------:R-:W-:-:S04]  /*73a0*/  IMAD.WIDE.U32 R6, R15, UR8, RZ ;  /* 0x000000080f067c25 */ /* 0x000fc8000f8e00ff */
[----:B------:R-:W-:-:S04]  /*73b0*/  IMAD.WIDE.U32 R6, P1, R5, UR9, R6 ;  /* 0x0000000905067c25 */ /* 0x000fc8000f820006 */
[----:B------:R-:W-:-:S04]  /*73c0*/  IMAD.WIDE.U32 R4, R5, UR8, RZ ;  /* 0x0000000805047c25 */ /* 0x000fc8000f8e00ff */
[----:B------:R-:W-:Y:S01]  /*73d0*/  IMAD.MOV.U32 R4, RZ, RZ, R7 ;  /* 0x000000ffff047224 */ /* 0x000fe200078e0007 */
[----:B------:R-:W-:Y:S01]  /*73e0*/  IADD3 RZ, P3, R5, R6, RZ ;  /* 0x0000000605ff7210 */ /* 0x000fe20007f7e0ff */
[----:B------:R-:W-:-:S04]  /*73f0*/  IMAD.X R5, RZ, RZ, RZ, P1 ;  /* 0x000000ffff057224 */ /* 0x000fc800008e06ff */
[----:B------:R-:W-:-:S08]  /*7400*/  IMAD.WIDE.U32.X R4, R15, UR9, R4, P3 ;  /* 0x000000090f047c25 */ /* 0x000fd000098e0404 */
.L_x_177:
[--C-:B------:R-:W-:Y:S01]  /*7410*/  SHF.R.U64 R19, R4, UR11, R5.reuse ;  /* 0x0000000b04137c19 */ /* 0x100fe20008001205 */
[----:B------:R-:W0:Y:S01]  /*7420*/  F2I.U32.TRUNC.NTZ R14, R14 ;  /* 0x0000000e000e7305 */ /* 0x000e22000020f000 */
[----:B------:R-:W-:Y:S01]  /*7430*/  SHF.R.U32.HI R4, RZ, UR11, R5 ;  /* 0x0000000bff047c19 */ /* 0x000fe20008011605 */
[----:B------:R-:W-:Y:S01]  /*7440*/  ULDC.64 UR8, c[0x0][0x620] ;  /* 0x0001880000087ab9 */ /* 0x000fe20000000a00 */
[----:B------:R-:W-:Y:S01]  /*7450*/  IADD3 R7, P1, RZ, -R19, RZ ;  /* 0x80000013ff077210 */ /* 0x000fe20007f3e0ff */
[----:B------:R-:W-:Y:S01]  /*7460*/  ULDC.64 UR10, c[0x0][0x640] ;  /* 0x00019000000a7ab9 */ /* 0x000fe20000000a00 */
[----:B------:R-:W2:Y:S03]  /*7470*/  LDC R18, c[0x0][0x148] ;  /* 0x00005200ff127b82 */ /* 0x000ea60000000800 */
[----:B------:R-:W-:Y:S01]  /*7480*/  IMAD.X R4, RZ, RZ, ~R4, P1 ;  /* 0x000000ffff047224 */ /* 0x000fe200008e0e04 */
[----:B------:R-:W-:-:S03]  /*7490*/  ISETP.NE.U32.AND P1, PT, RZ, UR10, PT ;  /* 0x0000000aff007c0c */ /* 0x000fc6000bf25070 */
[----:B------:R-:W-:Y:S01]  /*74a0*/  IMAD R6, R4, UR8, RZ ;  /* 0x0000000804067c24 */ /* 0x000fe2000f8e02ff */
[----:B------:R-:W-:Y:S01]  /*74b0*/  ISETP.NE.AND.EX P1, PT, RZ, UR11, PT, P1 ;  /* 0x0000000bff007c0c */ /* 0x000fe2000bf25310 */
[----:B------:R-:W-:Y:S01]  /*74c0*/  IMAD.WIDE.U32 R4, R7, UR8, R16 ;  /* 0x0000000807047c25 */ /* 0x000fe2000f8e0010 */
[----:B------:R-:W-:-:S03]  /*74d0*/  ULDC UR8, c[0x0][0x618] ;  /* 0x0001860000087ab9 */ /* 0x000fc60000000800 */
[----:B------:R-:W-:Y:S01]  /*74e0*/  IMAD R7, R7, UR9, R6 ;  /* 0x0000000907077c24 */ /* 0x000fe2000f8e0206 */
[----:B------:R-:W-:Y:S01]  /*74f0*/  ULDC UR9, c[0x0][0x154] ;  /* 0x0000550000097ab9 */ /* 0x000fe20000000800 */
[----:B0-----:R-:W-:Y:S02]  /*7500*/  IMAD.MOV R6, RZ, RZ, -R14 ;  /* 0x000000ffff067224 */ /* 0x001fe400078e0a0e */
[----:B------:R-:W-:Y:S02]  /*7510*/  IMAD.IADD R5, R5, 0x1, R7 ;  /* 0x0000000105057824 */ /* 0x000fe400078e0207 */
[----:B-1----:R-:W-:Y:S01]  /*7520*/  IMAD R12, R13, R6, R12 ;  /* 0x000000060d0c7224 */ /* 0x002fe200078e020c */
[----:B------:R-:W-:Y:S02]  /*7530*/  I2FP.F32.U32 R6, R11 ;  /* 0x0000000b00067245 */ /* 0x000fe40000201000 */
[--C-:B------:R-:W-:Y:S02]  /*7540*/  SHF.R.U64 R13, R4, UR8, R5.reuse ;  /* 0x00000008040d7c19 */ /* 0x100fe40008001205 */
[----:B------:R-:W-:Y:S01]  /*7550*/  SHF.R.U32.HI R4, RZ, UR8, R5 ;  /* 0x00000008ff047c19 */ /* 0x000fe20008011605 */
[----:B------:R-:W-:Y:S01]  /*7560*/  FMUL R6, R6, UR9 ;  /* 0x0000000906067c20 */ /* 0x000fe20008400000 */
[----:B------:R-:W-:-:S02]  /*7570*/  ULDC UR8, c[0x0][0x608] ;  /* 0x0001820000087ab9 */ /* 0x000fc40000000800 */
[--C-:B------:R-:W-:Y:S01]  /*7580*/  SHF.R.U64 R15, R13, UR8, R4.reuse ;  /* 0x000000080d0f7c19 */ /* 0x100fe20008001204 */
[----:B------:R0:W1:Y:S01]  /*7590*/  F2I.U32.TRUNC.NTZ R20, R6 ;  /* 0x0000000600147305 */ /* 0x000062000020f000 */
[----:B------:R-:W-:Y:S01]  /*75a0*/  SHF.R.U32.HI R4, RZ, UR8, R4 ;  /* 0x00000008ff047c19 */ /* 0x000fe20008011604 */
[----:B------:R-:W-:-:S03]  /*75b0*/  ULDC UR8, c[0x0][0x658] ;  /* 0x0001960000087ab9 */ /* 0x000fc60000000800 */
[--C-:B------:R-:W-:Y:S02]  /*75c0*/  SHF.R.U64 R14, R15, UR8, R4.reuse ;  /* 0x000000080f0e7c19 */ /* 0x100fe40008001204 */
[----:B------:R-:W-:-:S03]  /*75d0*/  SHF.R.U32.HI R21, RZ, UR8, R4 ;  /* 0x00000008ff157c19 */ /* 0x000fc60008011604 */
[----:B------:R-:W-:Y:S02]  /*75e0*/  IMAD.MOV.U32 R4, RZ, RZ, R14 ;  /* 0x000000ffff047224 */ /* 0x000fe400078e000e */
[----:B------:R-:W-:Y:S01]  /*75f0*/  IMAD.MOV.U32 R5, RZ, RZ, R21 ;  /* 0x000000ffff057224 */ /* 0x000fe200078e0015 */
[----:B0-----:R-:W-:Y:S06]  /*7600*/  @!P1 BRA `(.L_x_178) ;  /* 0x0000000000289947 */ /* 0x001fec0003800000 */
        /* <DEDUP_REMOVED lines=10> */
.L_x_178:
[----:B------:R-:W-:Y:S01]  /*76b0*/  ISETP.NE.AND P1, PT, R2, 0x1, PT ;  /* 0x000000010200780c */ /* 0x000fe20003f25270 */
[----:B------:R-:W-:Y:S01]  /*76c0*/  ULDC UR8, c[0x0][0x648] ;  /* 0x0001920000087ab9 */ /* 0x000fe20000000800 */
[----:B------:R-:W-:Y:S01]  /*76d0*/  LOP3.LUT R15, R15, UR13, RZ, 0xc0, !PT ;  /* 0x0000000d0f0f7c12 */ /* 0x000fe2000f8ec0ff */
[----:B-1----:R-:W-:Y:S01]  /*76e0*/  IMAD.MOV R20, RZ, RZ, -R20 ;  /* 0x000000ffff147224 */ /* 0x002fe200078e0a14 */
[----:B------:R-:W-:Y:S01]  /*76f0*/  SHF.R.U64 R4, R4, UR8, R5 ;  /* 0x0000000804047c19 */ /* 0x000fe20008001205 */
[----:B------:R-:W-:Y:S01]  /*7700*/  ULDC UR8, c[0x0][0x638] ;  /* 0x00018e0000087ab9 */ /* 0x000fe20000000800 */
[----:B------:R-:W-:Y:S01]  /*7710*/  LOP3.LUT R13, R13, UR4, RZ, 0xc0, !PT ;  /* 0x000000040d0d7c12 */ /* 0x000fe2000f8ec0ff */
[----:B------:R-:W-:Y:S02]  /*7720*/  ULDC UR9, c[0x0][0x610] ;  /* 0x0001840000097ab9 */ /* 0x000fe40000000800 */
[----:B------:R-:W-:Y:S02]  /*7730*/  IMAD.MOV R5, RZ, RZ, -R4 ;  /* 0x000000ffff057224 */ /* 0x000fe400078e0a04 */
[----:B------:R-:W-:-:S02]  /*7740*/  IMAD R15, R4, UR5, R15 ;  /* 0x00000005040f7c24 */ /* 0x000fc4000f8e020f */
[----:B--2---:R-:W-:Y:S02]  /*7750*/  @P1 IMAD R12, R18, R20, R11 ;  /* 0x00000014120c1224 */ /* 0x004fe400078e020b */
[----:B------:R-:W-:Y:S01]  /*7760*/  IMAD R14, R5, UR8, R14 ;  /* 0x00000008050e7c24 */ /* 0x000fe2000f8e020e */
[----:B------:R-:W-:Y:S01]  /*7770*/  ULDC UR8, c[0x0][0x600] ;  /* 0x0001800000087ab9 */ /* 0x000fe20000000800 */
[----:B------:R-:W-:Y:S02]  /*7780*/  IMAD R12, R15, UR9, R12 ;  /* 0x000000090f0c7c24 */ /* 0x000fe4000f8e020c */
[----:B------:R-:W-:Y:S02]  /*7790*/  IMAD R5, R14, UR8, R13 ;  /* 0x000000080e057c24 */ /* 0x000fe4000f8e020d */
[----:B------:R-:W-:-:S03]  /*77a0*/  IMAD.MOV.U32 R4, RZ, RZ, 0x1 ;  /* 0x00000001ff047424 */ /* 0x000fc600078e00ff */
[----:B------:R-:W-:Y:S02]  /*77b0*/  SEL R18, R5, R12, !P1 ;  /* 0x0000000c05127207 */ /* 0x000fe40004800000 */
[----:B------:R-:W-:-:S07]  /*77c0*/  SEL R22, R12, R5, !P1 ;  /* 0x000000050c167207 */ /* 0x000fce0004800000 */
.L_x_176:
[----:B------:R-:W-:Y:S05]  /*77d0*/  BSYNC B1 ;  /* 0x0000000000017941 */ /* 0x000fea0003800000 */
.L_x_175:
[----:B------:R-:W-:-:S13]  /*77e0*/  LOP3.LUT P1, RZ, R4, 0xff, RZ, 0xc0, !PT ;  /* 0x000000ff04ff7812 */ /* 0x000fda000782c0ff */
[----:B------:R-:W-:Y:S05]  /*77f0*/  @P1 BRA `(.L_x_179) ;  /* 0xfffffff400281947 */ /* 0x000fea000383ffff */
[----:B------:R-:W-:Y:S05]  /*7800*/  BSYNC B0 ;  /* 0x0000000000007941 */ /* 0x000fea0003800000 */
.L_x_167:
[----:B------:R-:W-:-:S03]  /*7810*/  UMOV UR8, 0xffffffff ;  /* 0xffffffff00087882 */ /* 0x000fc60000000000 */
[----:B------:R-:W-:Y:S05]  /*7820*/  BRA.DIV UR8, `(.L_x_180) ;  /* 0x00000006086c7947 */ /* 0x000fea000b800000 */
[----:B------:R-:W-:-:S13]  /*7830*/  ELECT P6, URZ, PT ;  /* 0x00000000003f782f */ /* 0x000fda00038c0000 */
.L_x_197:
[----:B------:R-:W-:Y:S04]  /*7840*/  BSSY B0, `(.L_x_181) ;  /* 0x0000034000007945 */ /* 0x000fe80003800000 */
[----:B------:R-:W-:Y:S05]  /*7850*/  @!P6 BRA `(.L_x_182) ;  /* 0x0000000000c8e947 */ /* 0x000fea0003800000 */
[----:B------:R-:W-:-:S04]  /*7860*/  LOP3.LUT R23, R23, 0x2, RZ, 0xfc, !PT ;  /* 0x0000000217177812 */ /* 0x000fc800078efcff */
[----:B------:R-:W-:-:S13]  /*7870*/  ISETP.NE.AND P0, PT, R23, 0x3, PT ;  /* 0x000000031700780c */ /* 0x000fda0003f05270 */
[----:B------:R-:W-:Y:S05]  /*7880*/  @!P0 BRA `(.L_x_183) ;  /* 0x0000000000048947 */ /* 0x000fea0003800000 */
[----:B------:R-:W-:Y:S01]  /*7890*/  BPT.TRAP 0x1 ;  /* 0x000000040000795c */ /* 0x000fe20000300000 */
.L_x_183:
[----:B------:R-:W0:Y:S01]  /*78a0*/  S2R R5, SR_CgaCtaId ;  /* 0x0000000000057919 */ /* 0x000e220000008800 */
[----:B------:R-:W-:Y:S02]  /*78b0*/  MOV R0, 0x400 ;  /* 0x0000040000007802 */ /* 0x000fe40000000f00 */
[----:B------:R-:W-:Y:S02]  /*78c0*/  SHF.L.U32 R2, R3, 0x1f, RZ ;  /* 0x0000001f03027819 */ /* 0x000fe400000006ff */
[----:B0-----:R-:W-:-:S05]  /*78d0*/  LEA R5, R5, R0, 0x18 ;  /* 0x0000000005057211 */ /* 0x001fca00078ec0ff */
[----:B------:R-:W-:-:S04]  /*78e0*/  VIADD R5, R5, 0x28 ;  /* 0x0000002805057836 */ /* 0x000fc80000000000 */
[C---:B------:R-:W-:Y:S02]  /*78f0*/  IMAD R7, R8.reuse, 0x8, R5 ;  /* 0x0000000808077824 */ /* 0x040fe400078e0205 */
[----:B------:R-:W-:Y:S02]  /*7900*/  VIADD R8, R8, 0x1 ;  /* 0x0000000108087836 */ /* 0x000fe40000000000 */
[----:B------:R-:W0:Y:S03]  /*7910*/  SYNCS.PHASECHK.TRANS64.TRYWAIT P0, [R7+URZ], R2 ;  /* 0x00000002070075a7 */ /* 0x000e26000800017f */
[----:B------:R-:W-:-:S04]  /*7920*/  ISETP.NE.AND P1, PT, R8, 0x5, PT ;  /* 0x000000050800780c */ /* 0x000fc80003f25270 */
[----:B------:R-:W-:Y:S02]  /*7930*/  SEL R0, RZ, 0x1, P1 ;  /* 0x00000001ff007807 */ /* 0x000fe40000800000 */
[----:B------:R-:W-:Y:S02]  /*7940*/  SEL R8, R8, RZ, P1 ;  /* 0x000000ff08087207 */ /* 0x000fe40000800000 */
[----:B------:R-:W-:-:S03]  /*7950*/  LOP3.LUT R9, R3, R0, RZ, 0x3c, !PT ;  /* 0x0000000003097212 */ /* 0x000fc600078e3cff */
[----:B------:R-:W-:Y:S01]  /*7960*/  IMAD R6, R8, 0x8, R5 ;  /* 0x0000000808067824 */ /* 0x000fe200078e0205 */
[----:B------:R-:W-:Y:S01]  /*7970*/  SHF.L.U32 R3, R9, 0x1f, RZ ;  /* 0x0000001f09037819 */ /* 0x000fe200000006ff */
[----:B0-----:R-:W-:Y:S06]  /*7980*/  @!P0 BRA `(.L_x_184) ;  /* 0x0000000400348947 */ /* 0x001fec0003800000 */
.L_x_198:
[----:B------:R-:W1:Y:S01]  /*7990*/  SYNCS.PHASECHK.TRANS64.TRYWAIT P0, [R6+URZ], R3 ;  /* 0x00000003060075a7 */ /* 0x000e62000800017f */
[----:B------:R-:W-:-:S05]  /*79a0*/  VIADD R0, R8, 0x1 ;  /* 0x0000000108007836 */ /* 0x000fca0000000000 */
[----:B------:R-:W-:-:S04]  /*79b0*/  ISETP.NE.AND P1, PT, R0, 0x5, PT ;  /* 0x000000050000780c */ /* 0x000fc80003f25270 */
[----:B0-----:R-:W-:Y:S02]  /*79c0*/  SEL R2, RZ, 0x1, P1 ;  /* 0x00000001ff027807 */ /* 0x001fe40000800000 */
[----:B------:R-:W-:Y:S02]  /*79d0*/  SEL R0, R0, RZ, P1 ;  /* 0x000000ff00007207 */ /* 0x000fe40000800000 */
[----:B------:R-:W-:-:S03]  /*79e0*/  LOP3.LUT R9, R9, R2, RZ, 0x3c, !PT ;  /* 0x0000000209097212 */ /* 0x000fc600078e3cff */
[----:B------:R-:W-:Y:S01]  /*79f0*/  IMAD R7, R0, 0x8, R5 ;  /* 0x0000000800077824 */ /* 0x000fe200078e0205 */
[----:B------:R-:W-:Y:S01]  /*7a00*/  SHF.L.U32 R4, R9, 0x1f, RZ ;  /* 0x0000001f09047819 */ /* 0x000fe200000006ff */
[----:B-1----:R-:W-:Y:S06]  /*7a10*/  @!P0 BRA `(.L_x_185) ;  /* 0x0000000400248947 */ /* 0x002fec0003800000 */
.L_x_199:
[----:B------:R-:W1:Y:S01]  /*7a20*/  SYNCS.PHASECHK.TRANS64.TRYWAIT P0, [R7+URZ], R4 ;  /* 0x00000004070075a7 */ /* 0x000e62000800017f */
[----:B------:R-:W-:-:S05]  /*7a30*/  VIADD R0, R0, 0x1 ;  /* 0x0000000100007836 */ /* 0x000fca0000000000 */
[----:B------:R-:W-:-:S04]  /*7a40*/  ISETP.NE.AND P1, PT, R0, 0x5, PT ;  /* 0x000000050000780c */ /* 0x000fc80003f25270 */
[----:B------:R-:W-:Y:S02]  /*7a50*/  SEL R2, RZ, 0x1, P1 ;  /* 0x00000001ff027807 */ /* 0x000fe40000800000 */
[----:B------:R-:W-:Y:S02]  /*7a60*/  SEL R0, R0, RZ, P1 ;  /* 0x000000ff00007207 */ /* 0x000fe40000800000 */
[----:B------:R-:W-:-:S03]  /*7a70*/  LOP3.LUT R9, R9, R2, RZ, 0x3c, !PT ;  /* 0x0000000209097212 */ /* 0x000fc600078e3cff */
[----:B0-----:R-:W-:Y:S01]  /*7a80*/  IMAD R6, R0, 0x8, R5 ;  /* 0x0000000800067824 */ /* 0x001fe200078e0205 */
[----:B------:R-:W-:Y:S01]  /*7a90*/  SHF.L.U32 R3, R9, 0x1f, RZ ;  /* 0x0000001f09037819 */ /* 0x000fe200000006ff */
[----:B-1----:R-:W-:Y:S06]  /*7aa0*/  @!P0 BRA `(.L_x_186) ;  /* 0x0000000400148947 */ /* 0x002fec0003800000 */
.L_x_200:
[----:B------:R-:W1:Y:S01]  /*7ab0*/  SYNCS.PHASECHK.TRANS64.TRYWAIT P0, [R6+URZ], R3 ;  /* 0x00000003060075a7 */ /* 0x000e62000800017f */
[----:B------:R-:W-:-:S05]  /*7ac0*/  VIADD R0, R0, 0x1 ;  /* 0x0000000100007836 */ /* 0x000fca0000000000 */
[----:B------:R-:W-:-:S04]  /*7ad0*/  ISETP.NE.AND P1, PT, R0, 0x5, PT ;  /* 0x000000050000780c */ /* 0x000fc80003f25270 */
[----:B------:R-:W-:Y:S02]  /*7ae0*/  SEL R2, RZ, 0x1, P1 ;  /* 0x00000001ff027807 */ /* 0x000fe40000800000 */
[----:B------:R-:W-:Y:S02]  /*7af0*/  SEL R0, R0, RZ, P1 ;  /* 0x000000ff00007207 */ /* 0x000fe40000800000 */
[----:B------:R-:W-:Y:S01]  /*7b00*/  LOP3.LUT R2, R9, R2, RZ, 0x3c, !PT ;  /* 0x0000000209027212 */ /* 0x000fe200078e3cff */
[----:B-1----:R-:W-:Y:S06]  /*7b10*/  @!P0 BRA `(.L_x_187) ;  /* 0x00000004000c8947 */ /* 0x002fec0003800000 */
.L_x_201:
[----:B------:R-:W-:Y:S01]  /*7b20*/  IMAD R5, R0, 0x8, R5 ;  /* 0x0000000800057824 */ /* 0x000fe200078e0205 */
[----:B------:R-:W-:-:S07]  /*7b30*/  SHF.L.U32 R0, R2, 0x1f, RZ ;  /* 0x0000001f02007819 */ /* 0x000fce00000006ff */
.L_x_188:
[----:B--2---:R2:W3:Y:S02]  /*7b40*/  SYNCS.PHASECHK.TRANS64.TRYWAIT P0, [R5+URZ], R0 ;  /* 0x00000000050075a7 */ /* 0x0044e4000800017f */
[----:B---3--:R-:W-:Y:S05]  /*7b50*/  @!P0 NANOSLEEP.SYNCS 0x989680 ;  /* 0x009896800000895d */ /* 0x008fea0003900000 */
[----:B------:R-:W3:Y:S02]  /*7b60*/  @!P0 SYNCS.PHASECHK.TRANS64 P0, [R5+URZ], R0 ;  /* 0x00000000050085a7 */ /* 0x000ee4000800007f */
[----:B---3--:R-:W-:Y:S05]  /*7b70*/  @!P0 BRA `(.L_x_188) ;  /* 0xfffffffc00f08947 */ /* 0x008fea000383ffff */
.L_x_182:
[----:B------:R-:W-:Y:S05]  /*7b80*/  BSYNC B0 ;  /* 0x0000000000007941 */ /* 0x000fea0003800000 */
.L_x_181:
[----:B------:R-:W-:Y:S05]  /*7b90*/  EXIT ;  /* 0x000000000000794d */ /* 0x000fea0003800000 */
.L_x_19:
[----:B0-----:R-:W-:-:S04]  /*7ba0*/  IMAD.U32 R3, RZ, RZ, UR43 ;  /* 0x0000002bff037e24 */ /* 0x001fc8000f8e00ff */
[----:B------:R0:W1:Y:S03]  /*7bb0*/  SYNCS.PHASECHK.TRANS64.TRYWAIT P0, [R3+URZ+-0x8], R0 ;  /* 0xfffff800030075a7 */ /* 0x000066000800017f */
[----:B-1----:R-:W-:Y:S05]  /*7bc0*/  @!P0 NANOSLEEP.SYNCS 0x989680 ;  /* 0x009896800000895d */ /* 0x002fea0003900000 */
[----:B------:R-:W1:Y:S02]  /*7bd0*/  @!P0 SYNCS.PHASECHK.TRANS64 P0, [R3+URZ+-0x8], R0 ;  /* 0xfffff800030085a7 */ /* 0x000e64000800007f */
[----:B-1----:R-:W-:Y:S05]  /*7be0*/  @!P0 BRA `(.L_x_19) ;  /* 0xfffffffc00ec8947 */ /* 0x002fea000383ffff */
[----:B------:R-:W-:Y:S05]  /*7bf0*/  BRA `(.L_x_189) ;  /* 0xffffff9800f47947 */ /* 0x000fea000383ffff */
.L_x_24:
[----:B-1----:R1:W2:Y:S02]  /*7c00*/  SYNCS.PHASECHK.TRANS64.TRYWAIT P1, [R3+URZ], R0 ;  /* 0x00000000030075a7 */ /* 0x0022a4000802017f */
[----:B--2---:R-:W-:Y:S05]  /*7c10*/  @!P1 NANOSLEEP.SYNCS 0x989680 ;  /* 0x009896800000995d */ /* 0x004fea0003900000 */
[----:B------:R-:W2:Y:S02]  /*7c20*/  @!P1 SYNCS.PHASECHK.TRANS64 P1, [R3+URZ], R0 ;  /* 0x00000000030095a7 */ /* 0x000ea4000802007f */
[----:B--2---:R-:W-:Y:S05]  /*7c30*/  @!P1 BRA `(.L_x_24) ;  /* 0xfffffffc00f09947 */ /* 0x004fea000383ffff */
[----:B------:R-:W-:Y:S05]  /*7c40*/  BRA `(.L_x_23) ;  /* 0xffffff9c00687947 */ /* 0x000fea000383ffff */
.L_x_29:
[----:B-1----:R-:W-:-:S04]  /*7c50*/  IMAD.U32 R5, RZ, RZ, UR4 ;  /* 0x00000004ff057e24 */ /* 0x002fc8000f8e00ff */
[----:B------:R1:W2:Y:S03]  /*7c60*/  SYNCS.PHASECHK.TRANS64.TRYWAIT P1, [R5+URZ], R4 ;  /* 0x00000004050075a7 */ /* 0x0002a6000802017f */
[----:B--2---:R-:W-:Y:S05]  /*7c70*/  @!P1 NANOSLEEP.SYNCS 0x989680 ;  /* 0x009896800000995d */ /* 0x004fea0003900000 */
[----:B------:R-:W2:Y:S02]  /*7c80*/  @!P1 SYNCS.PHASECHK.TRANS64 P1, [R5+URZ], R4 ;  /* 0x00000004050095a7 */ /* 0x000ea4000802007f */
[----:B--2---:R-:W-:Y:S05]  /*7c90*/  @!P1 BRA `(.L_x_29) ;  /* 0xfffffffc00ec9947 */ /* 0x004fea000383ffff */
[----:B------:R-:W-:Y:S05]  /*7ca0*/  BRA `(.L_x_28) ;  /* 0xffffffa000387947 */ /* 0x000fea000383ffff */
.L_x_35:
[----:B0-----:R-:W-:-:S04]  /*7cb0*/  IMAD.U32 R3, RZ, RZ, UR43 ;  /* 0x0000002bff037e24 */ /* 0x001fc8000f8e00ff */
[----:B------:R0:W1:Y:S03]  /*7cc0*/  SYNCS.PHASECHK.TRANS64.TRYWAIT P0, [R3+URZ+0x8], R0 ;  /* 0x00000800030075a7 */ /* 0x000066000800017f */
[----:B-1----:R-:W-:Y:S05]  /*7cd0*/  @!P0 NANOSLEEP.SYNCS 0x989680 ;  /* 0x009896800000895d */ /* 0x002fea0003900000 */
[----:B------:R-:W1:Y:S02]  /*7ce0*/  @!P0 SYNCS.PHASECHK.TRANS64 P0, [R3+URZ+0x8], R0 ;  /* 0x00000800030085a7 */ /* 0x000e64000800007f */
[----:B-1----:R-:W-:Y:S05]  /*7cf0*/  @!P0 BRA `(.L_x_35) ;  /* 0xfffffffc00ec8947 */ /* 0x002fea000383ffff */
[----:B------:R-:W-:Y:S05]  /*7d00*/  BRA `(.L_x_190) ;  /* 0xffffffa400787947 */ /* 0x000fea000383ffff */
.L_x_168:
[----:B------:R-:W-:Y:S01]  /*7d10*/  BSSY B1, `(.L_x_191) ;  /* 0x0000006000017945 */ /* 0x000fe20003800000 */
[----:B------:R-:W-:-:S07]  /*7d20*/  IMAD.MOV.U32 R15, RZ, RZ, -0x1 ;  /* 0xffffffffff0f7424 */ /* 0x000fce00078e00ff */
[----:B-----5:R-:W-:Y:S05]  /*7d30*/  WARPSYNC.COLLECTIVE R15, `(.L_x_192) ;  /* 0x000000000f0c7348 */ /* 0x020fea0003c00000 */
[----:B------:R-:W-:Y:S02]  /*7d40*/  ELECT P6, UR62, PT ;  /* 0x00000000003e782f */ /* 0x000fe400038c0000 */
[----:B------:R-:W-:Y:S01]  /*7d50*/  MOV R14, UR62 ;  /* 0x0000003e000e7c02 */ /* 0x000fe20008000f00 */
[----:B-----5:R-:W-:Y:S10]  /*7d60*/  ENDCOLLECTIVE ;  /* 0x000000000000791b */ /* 0x020ff40003800000 */
.L_x_192:
[----:B------:R-:W-:Y:S05]  /*7d70*/  BSYNC B1 ;  /* 0x0000000000017941 */ /* 0x000fea0003800000 */
.L_x_191:
[----:B------:R-:W-:Y:S05]  /*7d80*/  BRA `(.L_x_193) ;  /* 0xffffffec00d07947 */ /* 0x000fea000383ffff */
.L_x_171:
[----:B-1----:R1:W2:Y:S02]  /*7d90*/  SYNCS.PHASECHK.TRANS64.TRYWAIT P1, [R11+URZ+0x28], R6 ;  /* 0x000028060b0075a7 */ /* 0x0022a4000802017f */
[----:B--2---:R-:W-:Y:S05]  /*7da0*/  @!P1 NANOSLEEP.SYNCS 0x989680 ;  /* 0x009896800000995d */ /* 0x004fea0003900000 */
[----:B------:R-:W2:Y:S02]  /*7db0*/  @!P1 SYNCS.PHASECHK.TRANS64 P1, [R11+URZ+0x28], R6 ;  /* 0x000028060b0095a7 */ /* 0x000ea4000802007f */
[----:B--2---:R-:W-:Y:S05]  /*7dc0*/  @!P1 BRA `(.L_x_171) ;  /* 0xfffffffc00f09947 */ /* 0x004fea000383ffff */
[----:B------:R-:W-:Y:S05]  /*7dd0*/  BRA `(.L_x_194) ;  /* 0xfffffff000087947 */ /* 0x000fea000383ffff */
.L_x_180:
[----:B------:R-:W-:Y:S01]  /*7de0*/  BSSY B0, `(.L_x_195) ;  /* 0x0000006000007945 */ /* 0x000fe20003800000 */
[----:B------:R-:W-:-:S07]  /*7df0*/  IMAD.MOV.U32 R15, RZ, RZ, -0x1 ;  /* 0xffffffffff0f7424 */ /* 0x000fce00078e00ff */
[----:B-----5:R-:W-:Y:S05]  /*7e00*/  WARPSYNC.COLLECTIVE R15, `(.L_x_196) ;  /* 0x000000000f0c7348 */ /* 0x020fea0003c00000 */
[----:B------:R-:W-:Y:S02]  /*7e10*/  ELECT P6, UR62, PT ;  /* 0x00000000003e782f */ /* 0x000fe400038c0000 */
[----:B------:R-:W-:Y:S01]  /*7e20*/  MOV R14, UR62 ;  /* 0x0000003e000e7c02 */ /* 0x000fe20008000f00 */
[----:B-----5:R-:W-:Y:S10]  /*7e30*/  ENDCOLLECTIVE ;  /* 0x000000000000791b */ /* 0x020ff40003800000 */
.L_x_196:
[----:B------:R-:W-:Y:S05]  /*7e40*/  BSYNC B0 ;  /* 0x0000000000007941 */ /* 0x000fea0003800000 */
.L_x_195:
[----:B------:R-:W-:Y:S05]  /*7e50*/  BRA `(.L_x_197) ;  /* 0xfffffff800787947 */ /* 0x000fea000383ffff */
.L_x_184:
[----:B0-----:R0:W1:Y:S02]  /*7e60*/  SYNCS.PHASECHK.TRANS64.TRYWAIT P0, [R7+URZ], R2 ;  /* 0x00000002070075a7 */ /* 0x001064000800017f */
[----:B-1----:R-:W-:Y:S05]  /*7e70*/  @!P0 NANOSLEEP.SYNCS 0x989680 ;  /* 0x009896800000895d */ /* 0x002fea0003900000 */
[----:B------:R-:W1:Y:S02]  /*7e80*/  @!P0 SYNCS.PHASECHK.TRANS64 P0, [R7+URZ], R2 ;  /* 0x00000002070085a7 */ /* 0x000e64000800007f */
[----:B-1----:R-:W-:Y:S05]  /*7e90*/  @!P0 BRA `(.L_x_184) ;  /* 0xfffffffc00f08947 */ /* 0x002fea000383ffff */
[----:B------:R-:W-:Y:S05]  /*7ea0*/  BRA `(.L_x_198) ;  /* 0xfffffff800b87947 */ /* 0x000fea000383ffff */
.L_x_185:
[----:B0-----:R0:W1:Y:S02]  /*7eb0*/  SYNCS.PHASECHK.TRANS64.TRYWAIT P0, [R6+URZ], R3 ;  /* 0x00000003060075a7 */ /* 0x001064000800017f */
[----:B-1----:R-:W-:Y:S05]  /*7ec0*/  @!P0 NANOSLEEP.SYNCS 0x989680 ;  /* 0x009896800000895d */ /* 0x002fea0003900000 */
[----:B------:R-:W1:Y:S02]  /*7ed0*/  @!P0 SYNCS.PHASECHK.TRANS64 P0, [R6+URZ], R3 ;  /* 0x00000003060085a7 */ /* 0x000e64000800007f */
[----:B-1----:R-:W-:Y:S05]  /*7ee0*/  @!P0 BRA `(.L_x_185) ;  /* 0xfffffffc00f08947 */ /* 0x002fea000383ffff */
[----:B------:R-:W-:Y:S05]  /*7ef0*/  BRA `(.L_x_199) ;  /* 0xfffffff800c87947 */ /* 0x000fea000383ffff */
.L_x_186:
[----:B0-----:R0:W1:Y:S02]  /*7f00*/  SYNCS.PHASECHK.TRANS64.TRYWAIT P0, [R7+URZ], R4 ;  /* 0x00000004070075a7 */ /* 0x001064000800017f */
[----:B-1----:R-:W-:Y:S05]  /*7f10*/  @!P0 NANOSLEEP.SYNCS 0x989680 ;  /* 0x009896800000895d */ /* 0x002fea0003900000 */
[----:B------:R-:W1:Y:S02]  /*7f20*/  @!P0 SYNCS.PHASECHK.TRANS64 P0, [R7+URZ], R4 ;  /* 0x00000004070085a7 */ /* 0x000e64000800007f */
[----:B-1----:R-:W-:Y:S05]  /*7f30*/  @!P0 BRA `(.L_x_186) ;  /* 0xfffffffc00f08947 */ /* 0x002fea000383ffff */
[----:B------:R-:W-:Y:S05]  /*7f40*/  BRA `(.L_x_200) ;  /* 0xfffffff800d87947 */ /* 0x000fea000383ffff */
.L_x_187:
[----:B-1----:R1:W2:Y:S02]  /*7f50*/  SYNCS.PHASECHK.TRANS64.TRYWAIT P0, [R6+URZ], R3 ;  /* 0x00000003060075a7 */ /* 0x0022a4000800017f */
[----:B--2---:R-:W-:Y:S05]  /*7f60*/  @!P0 NANOSLEEP.SYNCS 0x989680 ;  /* 0x009896800000895d */ /* 0x004fea0003900000 */
[----:B------:R-:W2:Y:S02]  /*7f70*/  @!P0 SYNCS.PHASECHK.TRANS64 P0, [R6+URZ], R3 ;  /* 0x00000003060085a7 */ /* 0x000ea4000800007f */
[----:B--2---:R-:W-:Y:S05]  /*7f80*/  @!P0 BRA `(.L_x_187) ;  /* 0xfffffffc00f08947 */ /* 0x004fea000383ffff */
[----:B------:R-:W-:Y:S05]  /*7f90*/  BRA `(.L_x_201) ;  /* 0xfffffff800e07947 */ /* 0x000fea000383ffff */
.L_x_202:
[----:B------:R-:W-:-:S00]  /*7fa0*/  BRA `(.L_x_202) ;  /* 0xfffffffc00fc7947 */ /* 0x000fc0000383ffff */
[----:B------:R-:W-:-:S00]  /*7fb0*/  NOP ;  /* 0x0000000000007918 */ /* 0x000fc00000000000 */
        /* <DEDUP_REMOVED lines=12> */
.L_x_203:


//--------------------- .nv.global.init           --------------------------
	.section	.nv.global.init,"aw",@progbits
.nv.global.init:
	.type		$str$22,@object
	.size		$str$22,($str$23 - $str$22)
$str$22:
        /*0000*/ 	.byte	0x6b, 0x5f, 0x74, 0x69, 0x6c, 0x65, 0x5f, 0x63, 0x6f, 0x75, 0x6e, 0x74, 0x20, 0x3e, 0x3d, 0x20
        /*0010*/ 	.byte	0x31, 0x00
	.type		$str$23,@object
	.size		$str$23,(__unnamed_1 - $str$23)
$str$23:
        /*0012*/ 	.byte	0x2f, 0x74, 0x6d, 0x70, 0x2f, 0x63, 0x75, 0x74, 0x6c, 0x61, 0x73, 0x73, 0x5f, 0x73, 0x77, 0x65
        /*0022*/ 	.byte	0x65, 0x70, 0x5f, 0x73, 0x72, 0x63, 0x2f, 0x69, 0x6e, 0x63, 0x6c, 0x75, 0x64, 0x65, 0x2f, 0x63
        /*0032*/ 	.byte	0x75, 0x74, 0x6c, 0x61, 0x73, 0x73, 0x2f, 0x67, 0x65, 0x6d, 0x6d, 0x2f, 0x63, 0x6f, 0x6c, 0x6c
        /*0042*/ 	.byte	0x65, 0x63, 0x74, 0x69, 0x76, 0x65, 0x2f, 0x73, 0x6d, 0x39, 0x30, 0x5f, 0x6d, 0x6d, 0x61, 0x5f
        /*0052*/ 	.byte	0x74, 0x6d, 0x61, 0x5f, 0x67, 0x6d, 0x6d, 0x61, 0x5f, 0x73, 0x73, 0x5f, 0x77, 0x61, 0x72, 0x70
        /*0062*/ 	.byte	0x73, 0x70, 0x65, 0x63, 0x69, 0x61, 0x6c, 0x69, 0x7a, 0x65, 0x64, 0x2e, 0x68, 0x70, 0x70, 0x00
	.type		__unnamed_1,@object
	.size		__unnamed_1,(.L_0 - __unnamed_1)
__unnamed_1:
        /*0072*/ 	.byte	0x76, 0x6f, 0x69, 0x64, 0x20, 0x63, 0x75, 0x74, 0x6c, 0x61, 0x73, 0x73, 0x3a, 0x3a, 0x67, 0x65
        /* <DEDUP_REMOVED lines=180> */
        /*0bc2*/ 	.byte	0x3a, 0x69, 0x64, 0x65, 0x6e, 0x74, 0x69, 0x74, 0x79, 0x5d, 0x00
.L_0:


//--------------------- .nv.shared._ZN7cutlass13device_kernelINS_4gemm6kernel13GemmUniversalIN4cute5tupleIJiiiiEEENS1_10collective13CollectiveMmaINS1_34MainloopSm90TmaGmmaWarpSpecializedILi5ENS5_IJNS4_1CILi2EEESB_NSA_ILi1EEEEEENS1_32KernelTmaWarpSpecializedPingpongEEENS5_IJNSA_ILi64EEENSA_ILi128EEESG_EEENS_6half_tENS5_IJlSC_lEEESJ_SK_NS4_8TiledMMAINS4_8MMA_AtomIJNS4_4SM904GMMA26MMA_64x128x16_F32F16F16_SSILNSO_5MajorE0ELSQ_0ELNSO_7ScaleInE1ELSR_1EEEEEENS4_6LayoutINS5_IJSC_SC_SC_EEENS5_IJNSA_ILi0EEESW_SW_EEEEENS5_IJNS4_10UnderscoreESZ_SZ_EEEEENS4_23SM90_TMA_LOAD_MULTICASTENS4_14ComposedLayoutINS4_7SwizzleILi3ELi4ELi3EEENS4_18smem_ptr_flag_bitsILi16EEENSU_INS5_IJNSA_ILi8EEESG_EEENS5_IJSG_SC_EEEEEEEvNS4_8identityES12_S1C_vS1D_EENS_8epilogue10collective6detail29Sm90TmaWarpSpecializedAdapterINS1G_15DefaultEpilogueISJ_SK_SK_NS1F_6thread17LinearCombinationISJ_Li1EffLNS1K_9ScaleType4KindE0ELNS_15FloatRoundStyleE2ESJ_EENS1_15EpilogueDefaultEEEEEvvEEEEvNT_6ParamsE --------------------------
	.section	.nv.shared._ZN7cutlass13device_kernelINS_4gemm6kernel13GemmUniversalIN4cute5tupleIJiiiiEEENS1_10collective13CollectiveMmaINS1_34MainloopSm90TmaGmmaWarpSpecializedILi5ENS5_IJNS4_1CILi2EEESB_NSA_ILi1EEEEEENS1_32KernelTmaWarpSpecializedPingpongEEENS5_IJNSA_ILi64EEENSA_ILi128EEESG_EEENS_6half_tENS5_IJlSC_lEEESJ_SK_NS4_8TiledMMAINS4_8MMA_AtomIJNS4_4SM904GMMA26MMA_64x128x16_F32F16F16_SSILNSO_5MajorE0ELSQ_0ELNSO_7ScaleInE1ELSR_1EEEEEENS4_6LayoutINS5_IJSC_SC_SC_EEENS5_IJNSA_ILi0EEESW_SW_EEEEENS5_IJNS4_10UnderscoreESZ_SZ_EEEEENS4_23SM90_TMA_LOAD_MULTICASTENS4_14ComposedLayoutINS4_7SwizzleILi3ELi4ELi3EEENS4_18smem_ptr_flag_bitsILi16EEENSU_INS5_IJNSA_ILi8EEESG_EEENS5_IJSG_SC_EEEEEEEvNS4_8identityES12_S1C_vS1D_EENS_8epilogue10collective6detail29Sm90TmaWarpSpecializedAdapterINS1G_15DefaultEpilogueISJ_SK_SK_NS1F_6thread17LinearCombinationISJ_Li1EffLNS1K_9ScaleType4KindE0ELNS_15FloatRoundStyleE2ESJ_EENS1_15EpilogueDefaultEEEEEvvEEEEvNT_6ParamsE,"aw",@nobits
	.sectionflags	@""
	.align	16
	.zero		1024


//--------------------- .nv.shared.reserved.0     --------------------------
	.section	.nv.shared.reserved.0,"aw",@nobits
	.weak		__nv_reservedSMEM_offset_0_alias
	.size		__nv_reservedSMEM_offset_0_alias, 0, 0
	.other		__nv_reservedSMEM_offset_0_alias,@"STO_CUDA_RESERVED_SHARED STV_DEFAULT"
__nv_reservedSMEM_offset_0_alias:
	.zero		0


//--------------------- .nv.global                --------------------------
	.section	.nv.global,"aw",@nobits
.nv.global:
	.type		_ZN39_INTERNAL_449d3977_4_k_cu_56913de8_39014cute1_E,@object
	.size		_ZN39_INTERNAL_449d3977_4_k_cu_56913de8_39014cute1_E,(_ZN39_INTERNAL_449d3977_4_k_cu_56913de8_39014cuda3std3__45__cpo6cbeginE - _ZN39_INTERNAL_449d3977_4_k_cu_56913de8_39014cute1_E)
_ZN39_INTERNAL_449d3977_4_k_cu_56913de8_39014cute1_E:
	.zero		1
	.type		_ZN39_INTERNAL_449d3977_4_k_cu_56913de8_39014cuda3std3__45__cpo6cbeginE,@object
	.size		_ZN39_INTERNAL_449d3977_4_k_cu_56913de8_39014cuda3std3__45__cpo6cbeginE,(_ZN39_INTERNAL_449d3977_4_k_cu_56913de8_39014cuda3std3__48in_placeE - _ZN39_INTERNAL_449d3977_4_k_cu_56913de8_39014cuda3std3__45__cpo6cbeginE)
_ZN39_INTERNAL_449d3977_4_k_cu_56913de8_39014cuda3std3__45__cpo6cbeginE:
	.zero		1
	.type		_ZN39_INTERNAL_449d3977_4_k_cu_56913de8_39014cuda3std3__48in_placeE,@object
	.size		_ZN39_INTERNAL_449d3977_4_k_cu_56913de8_39014cuda3std3__48in_placeE,(_ZN39_INTERNAL_449d3977_4_k_cu_56913de8_39014cuda3std6ranges3__45__cpo9iter_moveE - _ZN39_INTERNAL_449d3977_4_k_cu_56913de8_39014cuda3std3__48in_placeE)
_ZN39_INTERNAL_449d3977_4_k_cu_56913de8_39014cuda3std3__48in_placeE:
	.zero		1
	.type		_ZN39_INTERNAL_449d3977_4_k_cu_56913de8_39014cuda3std6ranges3__45__cpo9iter_moveE,@object
	.size		_ZN39_INTERNAL_449d3977_4_k_cu_56913de8_39014cuda3std6ranges3__45__cpo9iter_moveE,(_ZN39_INTERNAL_449d3977_4_k_cu_56913de8_39014cuda3std3__45__cpo5beginE - _ZN39_INTERNAL_449d3977_4_k_cu_56913de8_39014cuda3std6ranges3__45__cpo9iter_moveE)
_ZN39_INTERNAL_449d3977_4_k_cu_56913de8_39014cuda3std6ranges3__45__cpo9iter_moveE:
	.zero		1
	.type		_ZN39_INTERNAL_449d3977_4_k_cu_56913de8_39014cuda3std3__45__cpo5beginE,@object
	.size		_ZN39_INTERNAL_449d3977_4_k_cu_56913de8_39014cuda3std3__45__cpo5beginE,(_ZN39_INTERNAL_449d3977_4_k_cu_56913de8_39014cuda3std3__441_GLOBAL__N__449d3977_4_k_cu_56913de8_39016ignoreE - _ZN39_INTERNAL_449d3977_4_k_cu_56913de8_39014cuda3std3__45__cpo5beginE)
_ZN39_INTERNAL_449d3977_4_k_cu_56913de8_39014cuda3std3__45__cpo5beginE:
	.zero		1
	.type		_ZN39_INTERNAL_449d3977_4_k_cu_56913de8_39014cuda3std3__441_GLOBAL__N__449d3977_4_k_cu_56913de8_39016ignoreE,@object
	.size		_ZN39_INTERNAL_449d3977_4_k_cu_56913de8_39014cuda3std3__441_GLOBAL__N__449d3977_4_k_cu_56913de8_39016ignoreE,(_ZN39_INTERNAL_449d3977_4_k_cu_56913de8_39014cute7productE - _ZN39_INTERNAL_449d3977_4_k_cu_56913de8_39014cuda3std3__441_GLOBAL__N__449d3977_4_k_cu_56913de8_39016ignoreE)
_ZN39_INTERNAL_449d3977_4_k_cu_56913de8_39014cuda3std3__441_GLOBAL__N__449d3977_4_k_cu_56913de8_39016ignoreE:
	.zero		1
	.type		_ZN39_INTERNAL_449d3977_4_k_cu_56913de8_39014cute7productE,@object
	.size		_ZN39_INTERNAL_449d3977_4_k_cu_56913de8_39014cute7productE,(_ZN39_INTERNAL_449d3977_4_k_cu_56913de8_39014cuda3std3__45__cpo3endE - _ZN39_INTERNAL_449d3977_4_k_cu_56913de8_39014cute7productE)
_ZN39_INTERNAL_449d3977_4_k_cu_56913de8_39014cute7productE:
	.zero		1
	.type		_ZN39_INTERNAL_449d3977_4_k_cu_56913de8_39014cuda3std3__45__cpo3endE,@object
	.size		_ZN39_INTERNAL_449d3977_4_k_cu_56913de8_39014cuda3std3__45__cpo3endE,(_ZN39_INTERNAL_449d3977_4_k_cu_56913de8_39014cuda3std3__419piecewise_constructE - _ZN39_INTERNAL_449d3977_4_k_cu_56913de8_39014cuda3std3__45__cpo3endE)
_ZN39_INTERNAL_449d3977_4_k_cu_56913de8_39014cuda3std3__45__cpo3endE:
	.zero		1
	.type		_ZN39_INTERNAL_449d3977_4_k_cu_56913de8_39014cuda3std3__419piecewise_constructE,@object
	.size		_ZN39_INTERNAL_449d3977_4_k_cu_56913de8_39014cuda3std3__419piecewise_constructE,(_ZN39_INTERNAL_449d3977_4_k_cu_56913de8_39014cuda3std3__45__cpo4cendE - _ZN39_INTERNAL_449d3977_4_k_cu_56913de8_39014cuda3std3__419piecewise_constructE)
_ZN39_INTERNAL_449d3977_4_k_cu_56913de8_39014cuda3std3__419piecewise_constructE:
	.zero		1
	.type		_ZN39_INTERNAL_449d3977_4_k_cu_56913de8_39014cuda3std3__45__cpo4cendE,@object
	.size		_ZN39_INTERNAL_449d3977_4_k_cu_56913de8_39014cuda3std3__45__cpo4cendE,(_ZN39_INTERNAL_449d3977_4_k_cu_56913de8_39014cuda3std6ranges3__45__cpo4swapE - _ZN39_INTERNAL_449d3977_4_k_cu_56913de8_39014cuda3std3__45__cpo4cendE)
_ZN39_INTERNAL_449d3977_4_k_cu_56913de8_39014cuda3std3__45__cpo4cendE:
	.zero		1
	.type		_ZN39_INTERNAL_449d3977_4_k_cu_56913de8_39014cuda3std6ranges3__45__cpo4swapE,@object
	.size		_ZN39_INTERNAL_449d3977_4_k_cu_56913de8_39014cuda3std6ranges3__45__cpo4swapE,(.L_8 - _ZN39_INTERNAL_449d3977_4_k_cu_56913de8_39014cuda3std6ranges3__45__cpo4swapE)
_ZN39_INTERNAL_449d3977_4_k_cu_56913de8_39014cuda3std6ranges3__45__cpo4swapE:
	.zero		1
.L_8:


//--------------------- .nv.constant0._ZN7cutlass13device_kernelINS_4gemm6kernel13GemmUniversalIN4cute5tupleIJiiiiEEENS1_10collective13CollectiveMmaINS1_34MainloopSm90TmaGmmaWarpSpecializedILi5ENS5_IJNS4_1CILi2EEESB_NSA_ILi1EEEEEENS1_32KernelTmaWarpSpecializedPingpongEEENS5_IJNSA_ILi64EEENSA_ILi128EEESG_EEENS_6half_tENS5_IJlSC_lEEESJ_SK_NS4_8TiledMMAINS4_8MMA_AtomIJNS4_4SM904GMMA26MMA_64x128x16_F32F16F16_SSILNSO_5MajorE0ELSQ_0ELNSO_7ScaleInE1ELSR_1EEEEEENS4_6LayoutINS5_IJSC_SC_SC_EEENS5_IJNSA_ILi0EEESW_SW_EEEEENS5_IJNS4_10UnderscoreESZ_SZ_EEEEENS4_23SM90_TMA_LOAD_MULTICASTENS4_14ComposedLayoutINS4_7SwizzleILi3ELi4ELi3EEENS4_18smem_ptr_flag_bitsILi16EEENSU_INS5_IJNSA_ILi8EEESG_EEENS5_IJSG_SC_EEEEEEEvNS4_8identityES12_S1C_vS1D_EENS_8epilogue10collective6detail29Sm90TmaWarpSpecializedAdapterINS1G_15DefaultEpilogueISJ_SK_SK_NS1F_6thread17LinearCombinationISJ_Li1EffLNS1K_9ScaleType4KindE0ELNS_15FloatRoundStyleE2ESJ_EENS1_15EpilogueDefaultEEEEEvvEEEEvNT_6ParamsE --------------------------
	.section	.nv.constant0._ZN7cutlass13device_kernelINS_4gemm6kernel13GemmUniversalIN4cute5tupleIJiiiiEEENS1_10collective13CollectiveMmaINS1_34MainloopSm90TmaGmmaWarpSpecializedILi5ENS5_IJNS4_1CILi2EEESB_NSA_ILi1EEEEEENS1_32KernelTmaWarpSpecializedPingpongEEENS5_IJNSA_ILi64EEENSA_ILi128EEESG_EEENS_6half_tENS5_IJlSC_lEEESJ_SK_NS4_8TiledMMAINS4_8MMA_AtomIJNS4_4SM904GMMA26MMA_64x128x16_F32F16F16_SSILNSO_5MajorE0ELSQ_0ELNSO_7ScaleInE1ELSR_1EEEEEENS4_6LayoutINS5_IJSC_SC_SC_EEENS5_IJNSA_ILi0EEESW_SW_EEEEENS5_IJNS4_10UnderscoreESZ_SZ_EEEEENS4_23SM90_TMA_LOAD_MULTICASTENS4_14ComposedLayoutINS4_7SwizzleILi3ELi4ELi3EEENS4_18smem_ptr_flag_bitsILi16EEENSU_INS5_IJNSA_ILi8EEESG_EEENS5_IJSG_SC_EEEEEEEvNS4_8identityES12_S1C_vS1D_EENS_8epilogue10collective6detail29Sm90TmaWarpSpecializedAdapterINS1G_15DefaultEpilogueISJ_SK_SK_NS1F_6thread17LinearCombinationISJ_Li1EffLNS1K_9ScaleType4KindE0ELNS_15FloatRoundStyleE2ESJ_EENS1_15EpilogueDefaultEEEEEvvEEEEvNT_6ParamsE,"a",@progbits
	.sectionflags	@""
	.align	4
.nv.constant0._ZN7cutlass13device_kernelINS_4gemm6kernel13GemmUniversalIN4cute5tupleIJiiiiEEENS1_10collective13CollectiveMmaINS1_34MainloopSm90TmaGmmaWarpSpecializedILi5ENS5_IJNS4_1CILi2EEESB_NSA_ILi1EEEEEENS1_32KernelTmaWarpSpecializedPingpongEEENS5_IJNSA_ILi64EEENSA_ILi128EEESG_EEENS_6half_tENS5_IJlSC_lEEESJ_SK_NS4_8TiledMMAINS4_8MMA_AtomIJNS4_4SM904GMMA26MMA_64x128x16_F32F16F16_SSILNSO_5MajorE0ELSQ_0ELNSO_7ScaleInE1ELSR_1EEEEEENS4_6LayoutINS5_IJSC_SC_SC_EEENS5_IJNSA_ILi0EEESW_SW_EEEEENS5_IJNS4_10UnderscoreESZ_SZ_EEEEENS4_23SM90_TMA_LOAD_MULTICASTENS4_14ComposedLayoutINS4_7SwizzleILi3ELi4ELi3EEENS4_18smem_ptr_flag_bitsILi16EEENSU_INS5_IJNSA_ILi8EEESG_EEENS5_IJSG_SC_EEEEEEEvNS4_8identityES12_S1C_vS1D_EENS_8epilogue10collective6detail29Sm90TmaWarpSpecializedAdapterINS1G_15DefaultEpilogueISJ_SK_SK_NS1F_6thread17LinearCombinationISJ_Li1EffLNS1K_9ScaleType4KindE0ELNS_15FloatRoundStyleE2ESJ_EENS1_15EpilogueDefaultEEEEEvvEEEEvNT_6ParamsE:
	.zero		1664


//--------------------- SYMBOLS --------------------------

	.type		.nv.reservedSmem.offset0,@object
	.size		.nv.reservedSmem.offset0,0x4
	.type		__assertfail,@function
